// auto-generated by cutlass_sweep.gemm — config: {"arch": "sm_100", "cluster_m": 2, "cluster_n": 1, "dtype": "bf16", "dtype_b": "bf16", "layout": "nt", "stages": 0, "tile_k": 128, "tile_m": 64, "tile_n": 192}
#include "cutlass/cutlass.h"
#include "cutlass/gemm/collective/collective_builder.hpp"
#include "cutlass/gemm/device/gemm_universal_adapter.h"
#include "cutlass/gemm/kernel/gemm_universal.hpp"
#include "cutlass/epilogue/collective/collective_builder.hpp"

using ElemA = cutlass::bfloat16_t;
using ElemB = cutlass::bfloat16_t;
using ElemCD = cutlass::bfloat16_t;
using Acc  = float;
using TileShape    = cute::Shape<cute::_64, cute::_192, cute::_128>;
using ClusterShape = cute::Shape<cute::_2, cute::_1, cute::_1>;

using CollectiveEpilogue = typename cutlass::epilogue::collective::CollectiveBuilder<
    cutlass::arch::Sm100, cutlass::arch::OpClassTensorOp,
    TileShape, ClusterShape,
    cutlass::epilogue::collective::EpilogueTileAuto,
    Acc, Acc,
    ElemCD, cutlass::layout::RowMajor, 128 / cutlass::sizeof_bits<ElemCD>::value,
    ElemCD, cutlass::layout::RowMajor, 128 / cutlass::sizeof_bits<ElemCD>::value,
    cutlass::epilogue::collective::EpilogueScheduleAuto
  >::CollectiveOp;

using CollectiveMainloop = typename cutlass::gemm::collective::CollectiveBuilder<
    cutlass::arch::Sm100, cutlass::arch::OpClassTensorOp,
    ElemA, cutlass::layout::RowMajor, 128 / cutlass::sizeof_bits<ElemA>::value,
    ElemB, cutlass::layout::ColumnMajor, 128 / cutlass::sizeof_bits<ElemB>::value,
    Acc,
    TileShape, ClusterShape,
    cutlass::gemm::collective::StageCountAutoCarveout<static_cast<int>(sizeof(typename CollectiveEpilogue::SharedStorage))>,
    cutlass::gemm::collective::KernelScheduleAuto
  >::CollectiveOp;

using GemmKernel = cutlass::gemm::kernel::GemmUniversal<
    cute::Shape<int,int,int,int>,
    CollectiveMainloop,
    CollectiveEpilogue
>;
using Gemm = cutlass::gemm::device::GemmUniversalAdapter<GemmKernel>;

// Force the device kernel symbol into the cubin without needing a host main.
auto* _anchor = &cutlass::device_kernel<GemmKernel>;


// ===== COMPILED SASS (sm_100a) =====

	.target	sm_100a

	.elftype	@"ET_EXEC"


//--------------------- .note.nv.tkinfo           --------------------------
	.section	.note.nv.tkinfo,"",@"SHT_NOTE"
	.sectionflags	@"SHF_NOTE_NV_TKINFO"
	.tkinfo
        /*0018*/ 	.word	0x00000002
        /*0030*/ 	.string	""
        /*0030*/ 	.string	"ptxas"
        /*0030*/ 	.string	"Cuda compilation tools, release 13.0, V13.0.88"
        /*0030*/ 	.string	"Build cuda_13.0.r13.0/compiler.36424714_0"
        /*0030*/ 	.string	"-arch sm_100a -m 64 "



//--------------------- .note.nv.cuinfo           --------------------------
	.section	.note.nv.cuinfo,"",@"SHT_NOTE"
	.sectionflags	@"SHF_NOTE_NV_CUINFO"
        /*0018*/ 	.short	0x0002
        /*001a*/ 	.short	0x0064
        /*001c*/ 	.short	0x0082
	.zero		2


//--------------------- .nv.info                  --------------------------
	.section	.nv.info,"",@"SHT_CUDA_INFO"
	.align	4


	//----- nvinfo : EIATTR_REGCOUNT
	.align		4
        /*0000*/ 	.byte	0x04, 0x2f
        /*0002*/ 	.short	(.L_19 - .L_18)
	.align		4
.L_18:
        /*0004*/ 	.word	index@(_ZN7cutlass13device_kernelINS_4gemm6kernel13GemmUniversalIN4cute5tupleIJiiiiEEENS1_10collective13CollectiveMmaINS1_35MainloopSm100TmaUmmaWarpSpecializedILi3ELi2ELi4ENS5_IJNS4_1CILi2EEENSA_ILi1EEESC_EEEEENS5_IJNSA_ILi64EEENSA_ILi192EEENSA_ILi128EEEEEENS_10bfloat16_tENS5_IJlSC_lEEESJ_SK_NS4_8TiledMMAINS4_8MMA_AtomIJNS4_20SM100_MMA_F16BF16_SSISJ_SJ_fLi64ELi192ELNS4_4UMMA5MajorE0ELSP_0ELNSO_7ScaleInE0ELSQ_0EEEEEENS4_6LayoutINS5_IJSC_SC_SC_EEENS5_IJNSA_ILi0EEESV_SV_EEEEENS5_IJNS4_10UnderscoreESY_SY_EEEEENS4_13SM90_TMA_LOADENS4_14ComposedLayoutINS4_7SwizzleILi3ELi4ELi3EEENS4_18smem_ptr_flag_bitsILi16EEENST_INS5_IJNSA_ILi8EEESF_EEENS5_IJSF_SC_EEEEEEEvNS4_8identityENS4_23SM90_TMA_LOAD_MULTICASTES1B_vS1C_EENS_8epilogue10collective18CollectiveEpilogueINS1F_23Sm100TmaWarpSpecializedILi3ELi2ELi32ELb1ELb0EEEJSI_NS5_IJNST_ISF_SC_EES1K_EEESJ_SK_SJ_SK_NS1F_6fusion15FusionCallbacksIS1J_NS1M_17LinearCombinationISJ_fSJ_fLNS_15FloatRoundStyleE2EEESI_S1L_JEEENS4_5SM1004TMEM4LOAD26SM100_TMEM_LOAD_16dp256b8xES11_S1B_NS4_17SM75_U32x4_LDSM_NENS4_14SM90_TMA_STOREES1B_NS4_17SM90_U32x4_STSM_NENS4_39AutoVectorizingCopyWithAssumedAlignmentILi128EEEEEEvvEEEEvNT_6ParamsE)
        /*0008*/ 	.word	0x00000076


	//----- nvinfo : EIATTR_FRAME_SIZE
	.align		4
.L_19:
        /*000c*/ 	.byte	0x04, 0x11
        /*000e*/ 	.short	(.L_21 - .L_20)
	.align		4
.L_20:
        /*0010*/ 	.word	index@($__internal_2_$__cuda_sm10x_tcgen05_guardrail_trap_unallocated_columns_being_dealloced)
        /*0014*/ 	.word	0x00000000


	//----- nvinfo : EIATTR_FRAME_SIZE
	.align		4
.L_21:
        /*0018*/ 	.byte	0x04, 0x11
        /*001a*/ 	.short	(.L_23 - .L_22)
	.align		4
.L_22:
        /*001c*/ 	.word	index@($__internal_1_$__cuda_sm10x_tcgen05_guardrail_trap_phase_invalid_during_alloc)
        /*0020*/ 	.word	0x00000000


	//----- nvinfo : EIATTR_FRAME_SIZE
	.align		4
.L_23:
        /*0024*/ 	.byte	0x04, 0x11
        /*0026*/ 	.short	(.L_25 - .L_24)
	.align		4
.L_24:
        /*0028*/ 	.word	index@($__internal_0_$__cuda_sm10x_tcgen05_guardrail_trap_col_being_dealloced_not_returned_by_alloc)
        /*002c*/ 	.word	0x00000000


	//----- nvinfo : EIATTR_FRAME_SIZE
	.align		4
.L_25:
        /*0030*/ 	.byte	0x04, 0x11
        /*0032*/ 	.short	(.L_27 - .L_26)
	.align		4
.L_26:
        /*0034*/ 	.word	index@(_ZN7cutlass13device_kernelINS_4gemm6kernel13GemmUniversalIN4cute5tupleIJiiiiEEENS1_10collective13CollectiveMmaINS1_35MainloopSm100TmaUmmaWarpSpecializedILi3ELi2ELi4ENS5_IJNS4_1CILi2EEENSA_ILi1EEESC_EEEEENS5_IJNSA_ILi64EEENSA_ILi192EEENSA_ILi128EEEEEENS_10bfloat16_tENS5_IJlSC_lEEESJ_SK_NS4_8TiledMMAINS4_8MMA_AtomIJNS4_20SM100_MMA_F16BF16_SSISJ_SJ_fLi64ELi192ELNS4_4UMMA5MajorE0ELSP_0ELNSO_7ScaleInE0ELSQ_0EEEEEENS4_6LayoutINS5_IJSC_SC_SC_EEENS5_IJNSA_ILi0EEESV_SV_EEEEENS5_IJNS4_10UnderscoreESY_SY_EEEEENS4_13SM90_TMA_LOADENS4_14ComposedLayoutINS4_7SwizzleILi3ELi4ELi3EEENS4_18smem_ptr_flag_bitsILi16EEENST_INS5_IJNSA_ILi8EEESF_EEENS5_IJSF_SC_EEEEEEEvNS4_8identityENS4_23SM90_TMA_LOAD_MULTICASTES1B_vS1C_EENS_8epilogue10collective18CollectiveEpilogueINS1F_23Sm100TmaWarpSpecializedILi3ELi2ELi32ELb1ELb0EEEJSI_NS5_IJNST_ISF_SC_EES1K_EEESJ_SK_SJ_SK_NS1F_6fusion15FusionCallbacksIS1J_NS1M_17LinearCombinationISJ_fSJ_fLNS_15FloatRoundStyleE2EEESI_S1L_JEEENS4_5SM1004TMEM4LOAD26SM100_TMEM_LOAD_16dp256b8xES11_S1B_NS4_17SM75_U32x4_LDSM_NENS4_14SM90_TMA_STOREES1B_NS4_17SM90_U32x4_STSM_NENS4_39AutoVectorizingCopyWithAssumedAlignmentILi128EEEEEEvvEEEEvNT_6ParamsE)
        /*0038*/ 	.word	0x00000000


	//----- nvinfo : EIATTR_MIN_STACK_SIZE
	.align		4
.L_27:
        /*003c*/ 	.byte	0x04, 0x12
        /*003e*/ 	.short	(.L_29 - .L_28)
	.align		4
.L_28:
        /*0040*/ 	.word	index@(_ZN7cutlass13device_kernelINS_4gemm6kernel13GemmUniversalIN4cute5tupleIJiiiiEEENS1_10collective13CollectiveMmaINS1_35MainloopSm100TmaUmmaWarpSpecializedILi3ELi2ELi4ENS5_IJNS4_1CILi2EEENSA_ILi1EEESC_EEEEENS5_IJNSA_ILi64EEENSA_ILi192EEENSA_ILi128EEEEEENS_10bfloat16_tENS5_IJlSC_lEEESJ_SK_NS4_8TiledMMAINS4_8MMA_AtomIJNS4_20SM100_MMA_F16BF16_SSISJ_SJ_fLi64ELi192ELNS4_4UMMA5MajorE0ELSP_0ELNSO_7ScaleInE0ELSQ_0EEEEEENS4_6LayoutINS5_IJSC_SC_SC_EEENS5_IJNSA_ILi0EEESV_SV_EEEEENS5_IJNS4_10UnderscoreESY_SY_EEEEENS4_13SM90_TMA_LOADENS4_14ComposedLayoutINS4_7SwizzleILi3ELi4ELi3EEENS4_18smem_ptr_flag_bitsILi16EEENST_INS5_IJNSA_ILi8EEESF_EEENS5_IJSF_SC_EEEEEEEvNS4_8identityENS4_23SM90_TMA_LOAD_MULTICASTES1B_vS1C_EENS_8epilogue10collective18CollectiveEpilogueINS1F_23Sm100TmaWarpSpecializedILi3ELi2ELi32ELb1ELb0EEEJSI_NS5_IJNST_ISF_SC_EES1K_EEESJ_SK_SJ_SK_NS1F_6fusion15FusionCallbacksIS1J_NS1M_17LinearCombinationISJ_fSJ_fLNS_15FloatRoundStyleE2EEESI_S1L_JEEENS4_5SM1004TMEM4LOAD26SM100_TMEM_LOAD_16dp256b8xES11_S1B_NS4_17SM75_U32x4_LDSM_NENS4_14SM90_TMA_STOREES1B_NS4_17SM90_U32x4_STSM_NENS4_39AutoVectorizingCopyWithAssumedAlignmentILi128EEEEEEvvEEEEvNT_6ParamsE)
        /*0044*/ 	.word	0x00000000
.L_29:


//--------------------- .nv.compat                --------------------------
	.section	.nv.compat,"",@"SHT_CUDA_COMPAT_INFO"
	.align	4
        /*0000*/ 	.byte	0x02, 0x09, 0x01, 0x00, 0x02, 0x02, 0x02, 0x00, 0x02, 0x05, 0x05, 0x00, 0x03, 0x07, 0x01, 0x01
        /*0010*/ 	.byte	0x02, 0x03, 0x01, 0x00, 0x02, 0x06, 0x01, 0x00, 0x04, 0x0b, 0x08, 0x00, 0x09, 0x00, 0x00, 0x00
        /*0020*/ 	.byte	0x00, 0x00, 0x00, 0x00


//--------------------- .nv.info._ZN7cutlass13device_kernelINS_4gemm6kernel13GemmUniversalIN4cute5tupleIJiiiiEEENS1_10collective13CollectiveMmaINS1_35MainloopSm100TmaUmmaWarpSpecializedILi3ELi2ELi4ENS5_IJNS4_1CILi2EEENSA_ILi1EEESC_EEEEENS5_IJNSA_ILi64EEENSA_ILi192EEENSA_ILi128EEEEEENS_10bfloat16_tENS5_IJlSC_lEEESJ_SK_NS4_8TiledMMAINS4_8MMA_AtomIJNS4_20SM100_MMA_F16BF16_SSISJ_SJ_fLi64ELi192ELNS4_4UMMA5MajorE0ELSP_0ELNSO_7ScaleInE0ELSQ_0EEEEEENS4_6LayoutINS5_IJSC_SC_SC_EEENS5_IJNSA_ILi0EEESV_SV_EEEEENS5_IJNS4_10UnderscoreESY_SY_EEEEENS4_13SM90_TMA_LOADENS4_14ComposedLayoutINS4_7SwizzleILi3ELi4ELi3EEENS4_18smem_ptr_flag_bitsILi16EEENST_INS5_IJNSA_ILi8EEESF_EEENS5_IJSF_SC_EEEEEEEvNS4_8identityENS4_23SM90_TMA_LOAD_MULTICASTES1B_vS1C_EENS_8epilogue10collective18CollectiveEpilogueINS1F_23Sm100TmaWarpSpecializedILi3ELi2ELi32ELb1ELb0EEEJSI_NS5_IJNST_ISF_SC_EES1K_EEESJ_SK_SJ_SK_NS1F_6fusion15FusionCallbacksIS1J_NS1M_17LinearCombinationISJ_fSJ_fLNS_15FloatRoundStyleE2EEESI_S1L_JEEENS4_5SM1004TMEM4LOAD26SM100_TMEM_LOAD_16dp256b8xES11_S1B_NS4_17SM75_U32x4_LDSM_NENS4_14SM90_TMA_STOREES1B_NS4_17SM90_U32x4_STSM_NENS4_39AutoVectorizingCopyWithAssumedAlignmentILi128EEEEEEvvEEEEvNT_6ParamsE --------------------------
	.section	.nv.info._ZN7cutlass13device_kernelINS_4gemm6kernel13GemmUniversalIN4cute5tupleIJiiiiEEENS1_10collective13CollectiveMmaINS1_35MainloopSm100TmaUmmaWarpSpecializedILi3ELi2ELi4ENS5_IJNS4_1CILi2EEENSA_ILi1EEESC_EEEEENS5_IJNSA_ILi64EEENSA_ILi192EEENSA_ILi128EEEEEENS_10bfloat16_tENS5_IJlSC_lEEESJ_SK_NS4_8TiledMMAINS4_8MMA_AtomIJNS4_20SM100_MMA_F16BF16_SSISJ_SJ_fLi64ELi192ELNS4_4UMMA5MajorE0ELSP_0ELNSO_7ScaleInE0ELSQ_0EEEEEENS4_6LayoutINS5_IJSC_SC_SC_EEENS5_IJNSA_ILi0EEESV_SV_EEEEENS5_IJNS4_10UnderscoreESY_SY_EEEEENS4_13SM90_TMA_LOADENS4_14ComposedLayoutINS4_7SwizzleILi3ELi4ELi3EEENS4_18smem_ptr_flag_bitsILi16EEENST_INS5_IJNSA_ILi8EEESF_EEENS5_IJSF_SC_EEEEEEEvNS4_8identityENS4_23SM90_TMA_LOAD_MULTICASTES1B_vS1C_EENS_8epilogue10collective18CollectiveEpilogueINS1F_23Sm100TmaWarpSpecializedILi3ELi2ELi32ELb1ELb0EEEJSI_NS5_IJNST_ISF_SC_EES1K_EEESJ_SK_SJ_SK_NS1F_6fusion15FusionCallbacksIS1J_NS1M_17LinearCombinationISJ_fSJ_fLNS_15FloatRoundStyleE2EEESI_S1L_JEEENS4_5SM1004TMEM4LOAD26SM100_TMEM_LOAD_16dp256b8xES11_S1B_NS4_17SM75_U32x4_LDSM_NENS4_14SM90_TMA_STOREES1B_NS4_17SM90_U32x4_STSM_NENS4_39AutoVectorizingCopyWithAssumedAlignmentILi128EEEEEEvvEEEEvNT_6ParamsE,"",@"SHT_CUDA_INFO"
	.sectionflags	@""
	.align	4


	//----- nvinfo : EIATTR_CUDA_API_VERSION
	.align		4
        /*0000*/ 	.byte	0x04, 0x37
        /*0002*/ 	.short	(.L_31 - .L_30)
.L_30:
        /*0004*/ 	.word	0x00000082


	//----- nvinfo : EIATTR_KPARAM_INFO
	.align		4
.L_31:
        /*0008*/ 	.byte	0x04, 0x17
        /*000a*/ 	.short	(.L_33 - .L_32)
.L_32:
        /*000c*/ 	.word	0x00000000
        /*0010*/ 	.short	0x0000
        /*0012*/ 	.short	0x0000
        /*0014*/ 	.byte	0x00, 0xf0, 0x01, 0x20


	//----- nvinfo : EIATTR_AT_ENTRY_FRAGMENTS
	.align		4
.L_33:
        /*0018*/ 	.byte	0x04, 0x4f
        /*001a*/ 	.short	(.L_35 - .L_34)


	//   ....[0]....
.L_34:
        /*001c*/ 	.word	0x00000006


	//----- nvinfo : EIATTR_RESERVED_SMEM_USED
	.align		4
.L_35:
        /*0020*/ 	.byte	0x01, 0x41
	.zero		2


	//----- nvinfo : EIATTR_SPARSE_MMA_MASK
	.align		4
        /*0024*/ 	.byte	0x03, 0x50
        /*0026*/ 	.short	0x0000


	//----- nvinfo : EIATTR_TCGEN05_1CTA_USED
	.align		4
        /*0028*/ 	.byte	0x01, 0x51
	.zero		2


	//----- nvinfo : EIATTR_MAXREG_COUNT
	.align		4
        /*002c*/ 	.byte	0x03, 0x1b
        /*002e*/ 	.short	0x00ff


	//----- nvinfo : EIATTR_NUM_BARRIERS
	.align		4
        /*0030*/ 	.byte	0x02, 0x4c
        /*0032*/ 	.byte	0x07
	.zero		1


	//----- nvinfo : EIATTR_EXTERNS
	.align		4
        /*0034*/ 	.byte	0x04, 0x0f
        /*0036*/ 	.short	(.L_37 - .L_36)


	//   ....[0]....
	.align		4
.L_36:
        /*0038*/ 	.word	index@(__assertfail)


	//----- nvinfo : EIATTR_MERCURY_ISA_VERSION
	.align		4
.L_37:
        /*003c*/ 	.byte	0x03, 0x5f
        /*003e*/ 	.short	0x0101


	//----- nvinfo : EIATTR_INT_WARP_WIDE_INSTR_OFFSETS
	.align		4
        /*0040*/ 	.byte	0x04, 0x31
        /*0042*/ 	.short	(.L_39 - .L_38)


	//   ....[0]....
.L_38:
        /*0044*/ 	.word	0x00003f30


	//   ....[1]....
        /*0048*/ 	.word	0x00003f50


	//   ....[2]....
        /*004c*/ 	.word	0x00003f80


	//   ....[3]....
        /*0050*/ 	.word	0x00004b40


	//   ....[4]....
        /*0054*/ 	.word	0x00004ba0


	//   ....[5]....
        /*0058*/ 	.word	0x00004ca0


	//   ....[6]....
        /*005c*/ 	.word	0x00004d30


	//   ....[7]....
        /*0060*/ 	.word	0x00004e30


	//   ....[8]....
        /*0064*/ 	.word	0x00004ee0


	//----- nvinfo : EIATTR_COOP_GROUP_MASK_REGIDS
	.align		4
.L_39:
        /*0068*/ 	.byte	0x04, 0x29
        /*006a*/ 	.short	(.L_41 - .L_40)


	//   ....[0]....
.L_40:
        /*006c*/ 	.word	0xffffffff


	//   ....[1]....
        /*0070*/ 	.word	0xffffffff


	//   ....[2]....
        /*0074*/ 	.word	0xffffffff


	//   ....[3]....
        /*0078*/ 	.word	0xffffffff


	//   ....[4]....
        /*007c*/ 	.word	0xffffffff


	//   ....[5]....
        /*0080*/ 	.word	0xffffffff


	//   ....[6]....
        /*0084*/ 	.word	0xffffffff


	//   ....[7]....
        /*0088*/ 	.word	0xffffffff


	//   ....[8]....
        /*008c*/ 	.word	0xffffffff


	//   ....[9]....
        /*0090*/ 	.word	0xffffffff


	//   ....[10]....
        /*0094*/ 	.word	0xffffffff


	//   ....[11]....
        /*0098*/ 	.word	0xffffffff


	//   ....[12]....
        /*009c*/ 	.word	0xffffffff


	//   ....[13]....
        /*00a0*/ 	.word	0xffffffff


	//----- nvinfo : EIATTR_COOP_GROUP_INSTR_OFFSETS
	.align		4
.L_41:
        /*00a4*/ 	.byte	0x04, 0x28
        /*00a6*/ 	.short	(.L_43 - .L_42)


	//   ....[0]....
.L_42:
        /*00a8*/ 	.word	0x00000080


	//   ....[1]....
        /*00ac*/ 	.word	0x000004f0


	//   ....[2]....
        /*00b0*/ 	.word	0x00000670


	//   ....[3]....
        /*00b4*/ 	.word	0x000007f0


	//   ....[4]....
        /*00b8*/ 	.word	0x000008f0


	//   ....[5]....
        /*00bc*/ 	.word	0x00000a60


	//   ....[6]....
        /*00c0*/ 	.word	0x00000c00


	//   ....[7]....
        /*00c4*/ 	.word	0x00000db0


	//   ....[8]....
        /*00c8*/ 	.word	0x00002140


	//   ....[9]....
        /*00cc*/ 	.word	0x00002f70


	//   ....[10]....
        /*00d0*/ 	.word	0x00003180


	//   ....[11]....
        /*00d4*/ 	.word	0x000031b0


	//   ....[12]....
        /*00d8*/ 	.word	0x00003e10


	//   ....[13]....
        /*00dc*/ 	.word	0x00004040


	//----- nvinfo : EIATTR_VRC_CTA_INIT_COUNT
	.align		4
.L_43:
        /*00e0*/ 	.byte	0x02, 0x4a
        /*00e2*/ 	.byte	0x80
	.zero		1


	//----- nvinfo : EIATTR_SYSCALL_OFFSETS
	.align		4
        /*00e4*/ 	.byte	0x04, 0x46
        /*00e6*/ 	.short	(.L_45 - .L_44)


	//   ....[0]....
.L_44:
        /*00e8*/ 	.word	0x00005b40


	//   ....[1]....
        /*00ec*/ 	.word	0x00005c30


	//   ....[2]....
        /*00f0*/ 	.word	0x00006490


	//   ....[3]....
        /*00f4*/ 	.word	0x00007160


	//   ....[4]....
        /*00f8*/ 	.word	0x00007df0


	//----- nvinfo : EIATTR_MBARRIER_INSTR_OFFSETS
	.align		4
.L_45:
        /*00fc*/ 	.byte	0x04, 0x39
        /*00fe*/ 	.short	(.L_47 - .L_46)


	//   ....[0]....
.L_46:
        /*0100*/ 	.word	0x00000600
        /*0104*/ 	.word	0x000000ff
        /*0108*/ 	.word	0x00000000
        /*010c*/ 	.short	0x0100
        /*010e*/ 	.byte	0x04
	.zero		1


	//   ....[1]....
        /*0110*/ 	.word	0x00000610
        /*0114*/ 	.word	0x000000ff
        /*0118*/ 	.word	0x00000018
        /*011c*/ 	.short	0x0100
        /*011e*/ 	.byte	0x04
	.zero		1


	//   ....[2]....
        /*0120*/ 	.word	0x00000620
        /*0124*/ 	.word	0x000000ff
        /*0128*/ 	.word	0x00000008
        /*012c*/ 	.short	0x0100
        /*012e*/ 	.byte	0x04
	.zero		1


	//   ....[3]....
        /*0130*/ 	.word	0x00000630
        /*0134*/ 	.word	0x000000ff
        /*0138*/ 	.word	0x00000020
        /*013c*/ 	.short	0x0100
        /*013e*/ 	.byte	0x04
	.zero		1


	//   ....[4]....
        /*0140*/ 	.word	0x00000640
        /*0144*/ 	.word	0x000000ff
        /*0148*/ 	.word	0x00000010
        /*014c*/ 	.short	0x0100
        /*014e*/ 	.byte	0x04
	.zero		1


	//   ....[5]....
        /*0150*/ 	.word	0x00000650
        /*0154*/ 	.word	0x000000ff
        /*0158*/ 	.word	0x00000028
        /*015c*/ 	.short	0x0100
        /*015e*/ 	.byte	0x04
	.zero		1


	//   ....[6]....
        /*0160*/ 	.word	0x00000780
        /*0164*/ 	.word	0x000000ff
        /*0168*/ 	.word	0x00000030
        /*016c*/ 	.short	0x0100
        /*016e*/ 	.byte	0x04
	.zero		1


	//   ....[7]....
        /*0170*/ 	.word	0x00000790
        /*0174*/ 	.word	0x000000ff
        /*0178*/ 	.word	0x00000048
        /*017c*/ 	.short	0x0100
        /*017e*/ 	.byte	0x04
	.zero		1


	//   ....[8]....
        /*0180*/ 	.word	0x000007a0
        /*0184*/ 	.word	0x000000ff
        /*0188*/ 	.word	0x00000038
        /*018c*/ 	.short	0x0100
        /*018e*/ 	.byte	0x04
	.zero		1


	//   ....[9]....
        /*0190*/ 	.word	0x000007b0
        /*0194*/ 	.word	0x000000ff
        /*0198*/ 	.word	0x00000050
        /*019c*/ 	.short	0x0100
        /*019e*/ 	.byte	0x04
	.zero		1


	//   ....[10]....
        /*01a0*/ 	.word	0x000007c0
        /*01a4*/ 	.word	0x000000ff
        /*01a8*/ 	.word	0x00000040
        /*01ac*/ 	.short	0x0100
        /*01ae*/ 	.byte	0x04
	.zero		1


	//   ....[11]....
        /*01b0*/ 	.word	0x000007d0
        /*01b4*/ 	.word	0x000000ff
        /*01b8*/ 	.word	0x00000058
        /*01bc*/ 	.short	0x0100
        /*01be*/ 	.byte	0x04
	.zero		1


	//   ....[12]....
        /*01c0*/ 	.word	0x000008c0
        /*01c4*/ 	.word	0x000000ff
        /*01c8*/ 	.word	0x00000060
        /*01cc*/ 	.short	0x0100
        /*01ce*/ 	.byte	0x06
	.zero		1


	//   ....[13]....
        /*01d0*/ 	.word	0x000008d0
        /*01d4*/ 	.word	0x000000ff
        /*01d8*/ 	.word	0x00000068
        /*01dc*/ 	.short	0x0100
        /*01de*/ 	.byte	0x06
	.zero		1


	//   ....[14]....
        /*01e0*/ 	.word	0x00000a10
        /*01e4*/ 	.word	0x000000ff
        /*01e8*/ 	.word	0x00000070
        /*01ec*/ 	.short	0x0100
        /*01ee*/ 	.byte	0x06
	.zero		1


	//   ....[15]....
        /*01f0*/ 	.word	0x00000a20
        /*01f4*/ 	.word	0x000000ff
        /*01f8*/ 	.word	0x00000080
        /*01fc*/ 	.short	0x0100
        /*01fe*/ 	.byte	0x06
	.zero		1


	//   ....[16]....
        /*0200*/ 	.word	0x00000a30
        /*0204*/ 	.word	0x000000ff
        /*0208*/ 	.word	0x00000078
        /*020c*/ 	.short	0x0100
        /*020e*/ 	.byte	0x06
	.zero		1


	//   ....[17]....
        /*0210*/ 	.word	0x00000a40
        /*0214*/ 	.word	0x000000ff
        /*0218*/ 	.word	0x00000088
        /*021c*/ 	.short	0x0100
        /*021e*/ 	.byte	0x06
	.zero		1


	//   ....[18]....
        /*0220*/ 	.word	0x00000b70
        /*0224*/ 	.word	0x000000ff
        /*0228*/ 	.word	0x00000090
        /*022c*/ 	.short	0x0100
        /*022e*/ 	.byte	0x04
	.zero		1


	//   ....[19]....
        /*0230*/ 	.word	0x00000b80
        /*0234*/ 	.word	0x000000ff
        /*0238*/ 	.word	0x000000b0
        /*023c*/ 	.short	0x0100
        /*023e*/ 	.byte	0x04
	.zero		1


	//   ....[20]....
        /*0240*/ 	.word	0x00000b90
        /*0244*/ 	.word	0x000000ff
        /*0248*/ 	.word	0x00000098
        /*024c*/ 	.short	0x0100
        /*024e*/ 	.byte	0x04
	.zero		1


	//   ....[21]....
        /*0250*/ 	.word	0x00000ba0
        /*0254*/ 	.word	0x000000ff
        /*0258*/ 	.word	0x000000b8
        /*025c*/ 	.short	0x0100
        /*025e*/ 	.byte	0x04
	.zero		1


	//   ....[22]....
        /*0260*/ 	.word	0x00000bb0
        /*0264*/ 	.word	0x000000ff
        /*0268*/ 	.word	0x000000a0
        /*026c*/ 	.short	0x0100
        /*026e*/ 	.byte	0x04
	.zero		1


	//   ....[23]....
        /*0270*/ 	.word	0x00000bc0
        /*0274*/ 	.word	0x000000ff
        /*0278*/ 	.word	0x000000c0
        /*027c*/ 	.short	0x0100
        /*027e*/ 	.byte	0x04
	.zero		1


	//   ....[24]....
        /*0280*/ 	.word	0x00000bd0
        /*0284*/ 	.word	0x000000ff
        /*0288*/ 	.word	0x000000a8
        /*028c*/ 	.short	0x0100
        /*028e*/ 	.byte	0x04
	.zero		1


	//   ....[25]....
        /*0290*/ 	.word	0x00000be0
        /*0294*/ 	.word	0x000000ff
        /*0298*/ 	.word	0x000000c8
        /*029c*/ 	.short	0x0100
        /*029e*/ 	.byte	0x04
	.zero		1


	//   ....[26]....
        /*02a0*/ 	.word	0x00000cd0
        /*02a4*/ 	.word	0x000000ff
        /*02a8*/ 	.word	0x000000d0
        /*02ac*/ 	.short	0x0100
        /*02ae*/ 	.byte	0x04
	.zero		1


	//   ....[27]....
        /*02b0*/ 	.word	0x00000ce0
        /*02b4*/ 	.word	0x000000ff
        /*02b8*/ 	.word	0x000000e0
        /*02bc*/ 	.short	0x0100
        /*02be*/ 	.byte	0x04
	.zero		1


	//   ....[28]....
        /*02c0*/ 	.word	0x00000cf0
        /*02c4*/ 	.word	0x000000ff
        /*02c8*/ 	.word	0x000000d8
        /*02cc*/ 	.short	0x0100
        /*02ce*/ 	.byte	0x04
	.zero		1


	//   ....[29]....
        /*02d0*/ 	.word	0x00000d00
        /*02d4*/ 	.word	0x000000ff
        /*02d8*/ 	.word	0x000000e8
        /*02dc*/ 	.short	0x0100
        /*02de*/ 	.byte	0x04
	.zero		1


	//   ....[30]....
        /*02e0*/ 	.word	0x00001840
        /*02e4*/ 	.word	0x00000003
        /*02e8*/ 	.word	0x000000e0
        /*02ec*/ 	.short	0x010a
        /*02ee*/ 	.byte	0xff
	.zero		1


	//   ....[31]....
        /*02f0*/ 	.word	0x00001870
        /*02f4*/ 	.word	0x00000003
        /*02f8*/ 	.word	0x000000d0
        /*02fc*/ 	.short	0x0101
        /*02fe*/ 	.byte	0xff
	.zero		1


	//   ....[32]....
        /*0300*/ 	.word	0x00001940
        /*0304*/ 	.word	0x000000ff
        /*0308*/ 	.word	0x00000018
        /*030c*/ 	.short	0x010a
        /*030e*/ 	.byte	0x04
	.zero		1


	//   ....[33]....
        /*0310*/ 	.word	0x000019c0
        /*0314*/ 	.word	0x000000ff
        /*0318*/ 	.word	0x00000018
        /*031c*/ 	.short	0x010a
        /*031e*/ 	.byte	0x21
	.zero		1


	//   ....[34]....
        /*0320*/ 	.word	0x00001b50
        /*0324*/ 	.word	0x000000ff
        /*0328*/ 	.word	0x00000018
        /*032c*/ 	.short	0x010a
        /*032e*/ 	.byte	0x05
	.zero		1


	//   ....[35]....
        /*0330*/ 	.word	0x00001d40
        /*0334*/ 	.word	0x000000ff
        /*0338*/ 	.word	0x00000068
        /*033c*/ 	.short	0x0101
        /*033e*/ 	.byte	0x0d
	.zero		1


	//   ....[36]....
        /*0340*/ 	.word	0x00001d60
        /*0344*/ 	.word	0x000000ff
        /*0348*/ 	.word	0x00000018
        /*034c*/ 	.short	0x010a
        /*034e*/ 	.byte	0x04
	.zero		1


	//   ....[37]....
        /*0350*/ 	.word	0x00001de0
        /*0354*/ 	.word	0x000000ff
        /*0358*/ 	.word	0x00000018
        /*035c*/ 	.short	0x010a
        /*035e*/ 	.byte	0x21
	.zero		1


	//   ....[38]....
        /*0360*/ 	.word	0x00001f70
        /*0364*/ 	.word	0x000000ff
        /*0368*/ 	.word	0x00000018
        /*036c*/ 	.short	0x010a
        /*036e*/ 	.byte	0x05
	.zero		1


	//   ....[39]....
        /*0370*/ 	.word	0x00002170
        /*0374*/ 	.word	0x00000003
        /*0378*/ 	.word	0x00000070
        /*037c*/ 	.short	0x010a
        /*037e*/ 	.byte	0xff
	.zero		1


	//   ....[40]....
        /*0380*/ 	.word	0x000022c0
        /*0384*/ 	.word	0x00000000
        /*0388*/ 	.word	0x00000000
        /*038c*/ 	.short	0x0101
        /*038e*/ 	.byte	0xff
	.zero		1


	//   ....[41]....
        /*0390*/ 	.word	0x00002880
        /*0394*/ 	.word	0x000000ff
        /*0398*/ 	.word	0x00000000
        /*039c*/ 	.short	0x010a
        /*039e*/ 	.byte	0x04
	.zero		1


	//   ....[42]....
        /*03a0*/ 	.word	0x00002910
        /*03a4*/ 	.word	0x000000ff
        /*03a8*/ 	.word	0x00000000
        /*03ac*/ 	.short	0x010a
        /*03ae*/ 	.byte	0x05
	.zero		1


	//   ....[43]....
        /*03b0*/ 	.word	0x000029b0
        /*03b4*/ 	.word	0x00000000
        /*03b8*/ 	.word	0x00000000
        /*03bc*/ 	.short	0x010a
        /*03be*/ 	.byte	0xff
	.zero		1


	//   ....[44]....
        /*03c0*/ 	.word	0x00002ad0
        /*03c4*/ 	.word	0x00000002
        /*03c8*/ 	.word	0x000000d0
        /*03cc*/ 	.short	0x010a
        /*03ce*/ 	.byte	0xff
	.zero		1


	//   ....[45]....
        /*03d0*/ 	.word	0x00002b30
        /*03d4*/ 	.word	0x00000004
        /*03d8*/ 	.word	0x00000000
        /*03dc*/ 	.short	0x0101
        /*03de*/ 	.byte	0xff
	.zero		1


	//   ....[46]....
        /*03e0*/ 	.word	0x00002b50
        /*03e4*/ 	.word	0x000000ff
        /*03e8*/ 	.word	0x00000080
        /*03ec*/ 	.short	0x010a
        /*03ee*/ 	.byte	0x04
	.zero		1


	//   ....[47]....
        /*03f0*/ 	.word	0x00002c70
        /*03f4*/ 	.word	0x00000002
        /*03f8*/ 	.word	0x00000070
        /*03fc*/ 	.short	0x010a
        /*03fe*/ 	.byte	0xff
	.zero		1


	//   ....[48]....
        /*0400*/ 	.word	0x00002d80
        /*0404*/ 	.word	0x00000002
        /*0408*/ 	.word	0x00000000
        /*040c*/ 	.short	0x0101
        /*040e*/ 	.byte	0xff
	.zero		1


	//   ....[49]....
        /*0410*/ 	.word	0x00002e10
        /*0414*/ 	.word	0x000000ff
        /*0418*/ 	.word	0x00000080
        /*041c*/ 	.short	0x0106
        /*041e*/ 	.byte	0x04
	.zero		1


	//   ....[50]....
        /*0420*/ 	.word	0x00002e30
        /*0424*/ 	.word	0x000000ff
        /*0428*/ 	.word	0x00000080
        /*042c*/ 	.short	0x010a
        /*042e*/ 	.byte	0x04
	.zero		1


	//   ....[51]....
        /*0430*/ 	.word	0x00002ec0
        /*0434*/ 	.word	0x000000ff
        /*0438*/ 	.word	0x00000080
        /*043c*/ 	.short	0x0106
        /*043e*/ 	.byte	0x07
	.zero		1


	//   ....[52]....
        /*0440*/ 	.word	0x00002f00
        /*0444*/ 	.word	0x00000000
        /*0448*/ 	.word	0x00000080
        /*044c*/ 	.short	0x010a
        /*044e*/ 	.byte	0xff
	.zero		1


	//   ....[53]....
        /*0450*/ 	.word	0x000034d0
        /*0454*/ 	.word	0x00000000
        /*0458*/ 	.word	0x00000070
        /*045c*/ 	.short	0x010a
        /*045e*/ 	.byte	0xff
	.zero		1


	//   ....[54]....
        /*0460*/ 	.word	0x000035d0
        /*0464*/ 	.word	0x00000003
        /*0468*/ 	.word	0x00000000
        /*046c*/ 	.short	0x0101
        /*046e*/ 	.byte	0xff
	.zero		1


	//   ....[55]....
        /*0470*/ 	.word	0x000035e0
        /*0474*/ 	.word	0x000000ff
        /*0478*/ 	.word	0x00000000
        /*047c*/ 	.short	0x010a
        /*047e*/ 	.byte	0x05
	.zero		1


	//   ....[56]....
        /*0480*/ 	.word	0x00003660
        /*0484*/ 	.word	0x000000ff
        /*0488*/ 	.word	0x000000b0
        /*048c*/ 	.short	0x010a
        /*048e*/ 	.byte	0x2f
	.zero		1


	//   ....[57]....
        /*0490*/ 	.word	0x00003730
        /*0494*/ 	.word	0x000000ff
        /*0498*/ 	.word	0x00000000
        /*049c*/ 	.short	0x010a
        /*049e*/ 	.byte	0x07
	.zero		1


	//   ....[58]....
        /*04a0*/ 	.word	0x00003870
        /*04a4*/ 	.word	0x000000ff
        /*04a8*/ 	.word	0x00000000
        /*04ac*/ 	.short	0x010a
        /*04ae*/ 	.byte	0x06
	.zero		1


	//   ....[59]....
        /*04b0*/ 	.word	0x00003c40
        /*04b4*/ 	.word	0x000000ff
        /*04b8*/ 	.word	0x00000000
        /*04bc*/ 	.short	0x010a
        /*04be*/ 	.byte	0x04
	.zero		1


	//   ....[60]....
        /*04c0*/ 	.word	0x00003cd0
        /*04c4*/ 	.word	0x000000ff
        /*04c8*/ 	.word	0x00000000
        /*04cc*/ 	.short	0x010a
        /*04ce*/ 	.byte	0x05
	.zero		1


	//   ....[61]....
        /*04d0*/ 	.word	0x00003d60
        /*04d4*/ 	.word	0x000000ff
        /*04d8*/ 	.word	0x00000000
        /*04dc*/ 	.short	0x010a
        /*04de*/ 	.byte	0x05
	.zero		1


	//   ....[62]....
        /*04e0*/ 	.word	0x00003df0
        /*04e4*/ 	.word	0x000000ff
        /*04e8*/ 	.word	0x00000000
        /*04ec*/ 	.short	0x010a
        /*04ee*/ 	.byte	0x04
	.zero		1


	//   ....[63]....
        /*04f0*/ 	.word	0x00004300
        /*04f4*/ 	.word	0x00000008
        /*04f8*/ 	.word	0x00000070
        /*04fc*/ 	.short	0x010a
        /*04fe*/ 	.byte	0xff
	.zero		1


	//   ....[64]....
        /*0500*/ 	.word	0x00004470
        /*0504*/ 	.word	0x00000000
        /*0508*/ 	.word	0x00000000
        /*050c*/ 	.short	0x0101
        /*050e*/ 	.byte	0xff
	.zero		1


	//   ....[65]....
        /*0510*/ 	.word	0x00004950
        /*0514*/ 	.word	0x000000ff
        /*0518*/ 	.word	0x00000068
        /*051c*/ 	.short	0x010a
        /*051e*/ 	.byte	0x15
	.zero		1


	//   ....[66]....
        /*0520*/ 	.word	0x00004ae0
        /*0524*/ 	.word	0x000000ff
        /*0528*/ 	.word	0x00000048
        /*052c*/ 	.short	0x010a
        /*052e*/ 	.byte	0x15
	.zero		1


	//   ....[67]....
        /*0530*/ 	.word	0x00004c40
        /*0534*/ 	.word	0x000000ff
        /*0538*/ 	.word	0x00000030
        /*053c*/ 	.short	0x010b
        /*053e*/ 	.byte	0x15
	.zero		1


	//   ....[68]....
        /*0540*/ 	.word	0x00004c60
        /*0544*/ 	.word	0x000000ff
        /*0548*/ 	.word	0x00000000
        /*054c*/ 	.short	0x0101
        /*054e*/ 	.byte	0x04
	.zero		1


	//   ....[69]....
        /*0550*/ 	.word	0x00004c70
        /*0554*/ 	.word	0x000000ff
        /*0558*/ 	.word	0x00000050
        /*055c*/ 	.short	0x010a
        /*055e*/ 	.byte	0x15
	.zero		1


	//   ....[70]....
        /*0560*/ 	.word	0x00004dd0
        /*0564*/ 	.word	0x000000ff
        /*0568*/ 	.word	0x00000038
        /*056c*/ 	.short	0x010b
        /*056e*/ 	.byte	0x15
	.zero		1


	//   ....[71]....
        /*0570*/ 	.word	0x00004df0
        /*0574*/ 	.word	0x000000ff
        /*0578*/ 	.word	0x00000000
        /*057c*/ 	.short	0x0101
        /*057e*/ 	.byte	0x04
	.zero		1


	//   ....[72]....
        /*0580*/ 	.word	0x00004e00
        /*0584*/ 	.word	0x000000ff
        /*0588*/ 	.word	0x00000058
        /*058c*/ 	.short	0x010a
        /*058e*/ 	.byte	0x15
	.zero		1


	//   ....[73]....
        /*0590*/ 	.word	0x00005000
        /*0594*/ 	.word	0x000000ff
        /*0598*/ 	.word	0x00000040
        /*059c*/ 	.short	0x010b
        /*059e*/ 	.byte	0x15
	.zero		1


	//   ....[74]....
        /*05a0*/ 	.word	0x00005010
        /*05a4*/ 	.word	0x000000ff
        /*05a8*/ 	.word	0x00000000
        /*05ac*/ 	.short	0x0101
        /*05ae*/ 	.byte	0x28
	.zero		1


	//   ....[75]....
        /*05b0*/ 	.word	0x00005040
        /*05b4*/ 	.word	0x000000ff
        /*05b8*/ 	.word	0x00000048
        /*05bc*/ 	.short	0x010a
        /*05be*/ 	.byte	0x15
	.zero		1


	//   ....[76]....
        /*05c0*/ 	.word	0x00005060
        /*05c4*/ 	.word	0x000000ff
        /*05c8*/ 	.word	0x00000050
        /*05cc*/ 	.short	0x010a
        /*05ce*/ 	.byte	0x15
	.zero		1


	//   ....[77]....
        /*05d0*/ 	.word	0x000050a0
        /*05d4*/ 	.word	0x00000000
        /*05d8*/ 	.word	0x00000058
        /*05dc*/ 	.short	0x010a
        /*05de*/ 	.byte	0xff
	.zero		1


	//   ....[78]....
        /*05e0*/ 	.word	0x000053d0
        /*05e4*/ 	.word	0x00000008
        /*05e8*/ 	.word	0x00000070
        /*05ec*/ 	.short	0x010a
        /*05ee*/ 	.byte	0xff
	.zero		1


	//   ....[79]....
        /*05f0*/ 	.word	0x00005550
        /*05f4*/ 	.word	0x00000000
        /*05f8*/ 	.word	0x00000000
        /*05fc*/ 	.short	0x0101
        /*05fe*/ 	.byte	0xff
	.zero		1


	//   ....[80]....
        /*0600*/ 	.word	0x000060e0
        /*0604*/ 	.word	0x000000ff
        /*0608*/ 	.word	0x00000030
        /*060c*/ 	.short	0x010a
        /*060e*/ 	.byte	0x2c
	.zero		1


	//   ....[81]....
        /*0610*/ 	.word	0x00006150
        /*0614*/ 	.word	0x0000005f
        /*0618*/ 	.word	0x00000090
        /*061c*/ 	.short	0x010a
        /*061e*/ 	.byte	0xff
	.zero		1


	//   ....[82]....
        /*0620*/ 	.word	0x00006270
        /*0624*/ 	.word	0x000000ff
        /*0628*/ 	.word	0x00000030
        /*062c*/ 	.short	0x010a
        /*062e*/ 	.byte	0x2c
	.zero		1


	//   ....[83]....
        /*0630*/ 	.word	0x00006370
        /*0634*/ 	.word	0x0000005f
        /*0638*/ 	.word	0x00000090
        /*063c*/ 	.short	0x010a
        /*063e*/ 	.byte	0xff
	.zero		1


	//   ....[84]....
        /*0640*/ 	.word	0x00006e80
        /*0644*/ 	.word	0x00000000
        /*0648*/ 	.word	0x00000000
        /*064c*/ 	.short	0x0101
        /*064e*/ 	.byte	0xff
	.zero		1


	//   ....[85]....
        /*0650*/ 	.word	0x00006e90
        /*0654*/ 	.word	0x00000003
        /*0658*/ 	.word	0x00000030
        /*065c*/ 	.short	0x010a
        /*065e*/ 	.byte	0xff
	.zero		1


	//   ....[86]....
        /*0660*/ 	.word	0x00006f60
        /*0664*/ 	.word	0x00000003
        /*0668*/ 	.word	0x00000030
        /*066c*/ 	.short	0x010a
        /*066e*/ 	.byte	0xff
	.zero		1


	//   ....[87]....
        /*0670*/ 	.word	0x00007b10
        /*0674*/ 	.word	0x00000000
        /*0678*/ 	.word	0x00000000
        /*067c*/ 	.short	0x0101
        /*067e*/ 	.byte	0xff
	.zero		1


	//   ....[88]....
        /*0680*/ 	.word	0x00007b20
        /*0684*/ 	.word	0x00000004
        /*0688*/ 	.word	0x00000030
        /*068c*/ 	.short	0x010a
        /*068e*/ 	.byte	0xff
	.zero		1


	//   ....[89]....
        /*0690*/ 	.word	0x00007bf0
        /*0694*/ 	.word	0x00000004
        /*0698*/ 	.word	0x00000030
        /*069c*/ 	.short	0x010a
        /*069e*/ 	.byte	0xff
	.zero		1


	//   ....[90]....
        /*06a0*/ 	.word	0x00008010
        /*06a4*/ 	.word	0x000000ff
        /*06a8*/ 	.word	0x00000000
        /*06ac*/ 	.short	0x0101
        /*06ae*/ 	.byte	0x04
	.zero		1


	//   ....[91]....
        /*06b0*/ 	.word	0x000087f0
        /*06b4*/ 	.word	0x00000003
        /*06b8*/ 	.word	0x00000000
        /*06bc*/ 	.short	0x0101
        /*06be*/ 	.byte	0xff
	.zero		1


	//   ....[92]....
        /*06c0*/ 	.word	0x00008a90
        /*06c4*/ 	.word	0x000000ff
        /*06c8*/ 	.word	0x00000000
        /*06cc*/ 	.short	0x0101
        /*06ce*/ 	.byte	0x04
	.zero		1


	//   ....[93]....
        /*06d0*/ 	.word	0x00008ab0
        /*06d4*/ 	.word	0x00000003
        /*06d8*/ 	.word	0x000000e0
        /*06dc*/ 	.short	0x010a
        /*06de*/ 	.byte	0xff
	.zero		1


	//   ....[94]....
        /*06e0*/ 	.word	0x00008b10
        /*06e4*/ 	.word	0x00000000
        /*06e8*/ 	.word	0x00000018
        /*06ec*/ 	.short	0x010a
        /*06ee*/ 	.byte	0xff
	.zero		1


	//   ....[95]....
        /*06f0*/ 	.word	0x00008b70
        /*06f4*/ 	.word	0x00000000
        /*06f8*/ 	.word	0x00000018
        /*06fc*/ 	.short	0x010a
        /*06fe*/ 	.byte	0xff
	.zero		1


	//   ....[96]....
        /*0700*/ 	.word	0x00008bc0
        /*0704*/ 	.word	0x00000003
        /*0708*/ 	.word	0x00000070
        /*070c*/ 	.short	0x010a
        /*070e*/ 	.byte	0xff
	.zero		1


	//   ....[97]....
        /*0710*/ 	.word	0x00008c20
        /*0714*/ 	.word	0x00000000
        /*0718*/ 	.word	0x00000000
        /*071c*/ 	.short	0x010a
        /*071e*/ 	.byte	0xff
	.zero		1


	//   ....[98]....
        /*0720*/ 	.word	0x00008c80
        /*0724*/ 	.word	0x00000000
        /*0728*/ 	.word	0x00000000
        /*072c*/ 	.short	0x010a
        /*072e*/ 	.byte	0xff
	.zero		1


	//   ....[99]....
        /*0730*/ 	.word	0x00008cd0
        /*0734*/ 	.word	0x00000002
        /*0738*/ 	.word	0x000000d0
        /*073c*/ 	.short	0x010a
        /*073e*/ 	.byte	0xff
	.zero		1


	//   ....[100]....
        /*0740*/ 	.word	0x00008d30
        /*0744*/ 	.word	0x00000002
        /*0748*/ 	.word	0x00000080
        /*074c*/ 	.short	0x010a
        /*074e*/ 	.byte	0xff
	.zero		1


	//   ....[101]....
        /*0750*/ 	.word	0x00008d80
        /*0754*/ 	.word	0x00000002
        /*0758*/ 	.word	0x00000070
        /*075c*/ 	.short	0x010a
        /*075e*/ 	.byte	0xff
	.zero		1


	//   ....[102]....
        /*0760*/ 	.word	0x00008de0
        /*0764*/ 	.word	0x00000000
        /*0768*/ 	.word	0x00000080
        /*076c*/ 	.short	0x010a
        /*076e*/ 	.byte	0xff
	.zero		1


	//   ....[103]....
        /*0770*/ 	.word	0x00008e30
        /*0774*/ 	.word	0x00000000
        /*0778*/ 	.word	0x00000070
        /*077c*/ 	.short	0x010a
        /*077e*/ 	.byte	0xff
	.zero		1


	//   ....[104]....
        /*0780*/ 	.word	0x00008e90
        /*0784*/ 	.word	0x00000003
        /*0788*/ 	.word	0x000000b0
        /*078c*/ 	.short	0x010a
        /*078e*/ 	.byte	0xff
	.zero		1


	//   ....[105]....
        /*0790*/ 	.word	0x00008ef0
        /*0794*/ 	.word	0x00000000
        /*0798*/ 	.word	0x00000000
        /*079c*/ 	.short	0x010a
        /*079e*/ 	.byte	0xff
	.zero		1


	//   ....[106]....
        /*07a0*/ 	.word	0x00008f50
        /*07a4*/ 	.word	0x00000000
        /*07a8*/ 	.word	0x00000000
        /*07ac*/ 	.short	0x010a
        /*07ae*/ 	.byte	0xff
	.zero		1


	//   ....[107]....
        /*07b0*/ 	.word	0x00008fb0
        /*07b4*/ 	.word	0x00000000
        /*07b8*/ 	.word	0x00000000
        /*07bc*/ 	.short	0x010a
        /*07be*/ 	.byte	0xff
	.zero		1


	//   ....[108]....
        /*07c0*/ 	.word	0x00009010
        /*07c4*/ 	.word	0x00000000
        /*07c8*/ 	.word	0x00000000
        /*07cc*/ 	.short	0x010a
        /*07ce*/ 	.byte	0xff
	.zero		1


	//   ....[109]....
        /*07d0*/ 	.word	0x00009070
        /*07d4*/ 	.word	0x00000000
        /*07d8*/ 	.word	0x00000000
        /*07dc*/ 	.short	0x010a
        /*07de*/ 	.byte	0xff
	.zero		1


	//   ....[110]....
        /*07e0*/ 	.word	0x000090c0
        /*07e4*/ 	.word	0x00000008
        /*07e8*/ 	.word	0x00000070
        /*07ec*/ 	.short	0x010a
        /*07ee*/ 	.byte	0xff
	.zero		1


	//   ....[111]....
        /*07f0*/ 	.word	0x00009120
        /*07f4*/ 	.word	0x00000000
        /*07f8*/ 	.word	0x00000068
        /*07fc*/ 	.short	0x010a
        /*07fe*/ 	.byte	0xff
	.zero		1


	//   ....[112]....
        /*0800*/ 	.word	0x00009180
        /*0804*/ 	.word	0x00000005
        /*0808*/ 	.word	0x00000048
        /*080c*/ 	.short	0x010a
        /*080e*/ 	.byte	0xff
	.zero		1


	//   ....[113]....
        /*0810*/ 	.word	0x000091e0
        /*0814*/ 	.word	0x00000005
        /*0818*/ 	.word	0x00000050
        /*081c*/ 	.short	0x010a
        /*081e*/ 	.byte	0xff
	.zero		1


	//   ....[114]....
        /*0820*/ 	.word	0x00009240
        /*0824*/ 	.word	0x00000005
        /*0828*/ 	.word	0x00000058
        /*082c*/ 	.short	0x010a
        /*082e*/ 	.byte	0xff
	.zero		1


	//   ....[115]....
        /*0830*/ 	.word	0x000092a0
        /*0834*/ 	.word	0x00000000
        /*0838*/ 	.word	0x00000048
        /*083c*/ 	.short	0x010a
        /*083e*/ 	.byte	0xff
	.zero		1


	//   ....[116]....
        /*0840*/ 	.word	0x00009300
        /*0844*/ 	.word	0x00000000
        /*0848*/ 	.word	0x00000050
        /*084c*/ 	.short	0x010a
        /*084e*/ 	.byte	0xff
	.zero		1


	//   ....[117]....
        /*0850*/ 	.word	0x00009350
        /*0854*/ 	.word	0x00000008
        /*0858*/ 	.word	0x00000070
        /*085c*/ 	.short	0x010a
        /*085e*/ 	.byte	0xff
	.zero		1


	//   ....[118]....
        /*0860*/ 	.word	0x000093b0
        /*0864*/ 	.word	0x00000003
        /*0868*/ 	.word	0x00000030
        /*086c*/ 	.short	0x010a
        /*086e*/ 	.byte	0xff
	.zero		1


	//   ....[119]....
        /*0870*/ 	.word	0x00009400
        /*0874*/ 	.word	0x0000005f
        /*0878*/ 	.word	0x00000090
        /*087c*/ 	.short	0x010a
        /*087e*/ 	.byte	0xff
	.zero		1


	//   ....[120]....
        /*0880*/ 	.word	0x00009450
        /*0884*/ 	.word	0x00000003
        /*0888*/ 	.word	0x00000030
        /*088c*/ 	.short	0x010a
        /*088e*/ 	.byte	0xff
	.zero		1


	//   ....[121]....
        /*0890*/ 	.word	0x000094a0
        /*0894*/ 	.word	0x00000004
        /*0898*/ 	.word	0x00000030
        /*089c*/ 	.short	0x010a
        /*089e*/ 	.byte	0xff
	.zero		1


	//----- nvinfo : EIATTR_NUM_MBARRIERS
	.align		4
.L_47:
        /*08a0*/ 	.byte	0x03, 0x38
        /*08a2*/ 	.short	0x001e


	//----- nvinfo : EIATTR_EXIT_INSTR_OFFSETS
	.align		4
        /*08a4*/ 	.byte	0x04, 0x1c
        /*08a6*/ 	.short	(.L_49 - .L_48)


	//   ....[0]....
.L_48:
        /*08a8*/ 	.word	0x000029e0


	//   ....[1]....
        /*08ac*/ 	.word	0x00002ed0


	//   ....[2]....
        /*08b0*/ 	.word	0x00002f30


	//   ....[3]....
        /*08b4*/ 	.word	0x00004050


	//   ....[4]....
        /*08b8*/ 	.word	0x000050d0


	//   ....[5]....
        /*08bc*/ 	.word	0x00005110


	//   ....[6]....
        /*08c0*/ 	.word	0x00008980


	//   ....[7]....
        /*08c4*/ 	.word	0x00008a00


	//   ....[8]....
        /*08c8*/ 	.word	0x00008a30


	//   ....[9]....
        /*08cc*/ 	.word	0x00008aa0


	//----- nvinfo : EIATTR_MAX_THREADS
	.align		4
.L_49:
        /*08d0*/ 	.byte	0x04, 0x05
        /*08d2*/ 	.short	(.L_51 - .L_50)
.L_50:
        /*08d4*/ 	.word	0x00000100
        /*08d8*/ 	.word	0x00000001
        /*08dc*/ 	.word	0x00000001


	//----- nvinfo : EIATTR_CRS_STACK_SIZE
	.align		4
.L_51:
        /*08e0*/ 	.byte	0x04, 0x1e
        /*08e2*/ 	.short	(.L_53 - .L_52)
.L_52:
        /*08e4*/ 	.word	0x00000000


	//----- nvinfo : EIATTR_CBANK_PARAM_SIZE
	.align		4
.L_53:
        /*08e8*/ 	.byte	0x03, 0x19
        /*08ea*/ 	.short	0x0800


	//----- nvinfo : EIATTR_PARAM_CBANK
	.align		4
        /*08ec*/ 	.byte	0x04, 0x0a
        /*08ee*/ 	.short	(.L_55 - .L_54)
	.align		4
.L_54:
        /*08f0*/ 	.word	index@(.nv.constant0._ZN7cutlass13device_kernelINS_4gemm6kernel13GemmUniversalIN4cute5tupleIJiiiiEEENS1_10collective13CollectiveMmaINS1_35MainloopSm100TmaUmmaWarpSpecializedILi3ELi2ELi4ENS5_IJNS4_1CILi2EEENSA_ILi1EEESC_EEEEENS5_IJNSA_ILi64EEENSA_ILi192EEENSA_ILi128EEEEEENS_10bfloat16_tENS5_IJlSC_lEEESJ_SK_NS4_8TiledMMAINS4_8MMA_AtomIJNS4_20SM100_MMA_F16BF16_SSISJ_SJ_fLi64ELi192ELNS4_4UMMA5MajorE0ELSP_0ELNSO_7ScaleInE0ELSQ_0EEEEEENS4_6LayoutINS5_IJSC_SC_SC_EEENS5_IJNSA_ILi0EEESV_SV_EEEEENS5_IJNS4_10UnderscoreESY_SY_EEEEENS4_13SM90_TMA_LOADENS4_14ComposedLayoutINS4_7SwizzleILi3ELi4ELi3EEENS4_18smem_ptr_flag_bitsILi16EEENST_INS5_IJNSA_ILi8EEESF_EEENS5_IJSF_SC_EEEEEEEvNS4_8identityENS4_23SM90_TMA_LOAD_MULTICASTES1B_vS1C_EENS_8epilogue10collective18CollectiveEpilogueINS1F_23Sm100TmaWarpSpecializedILi3ELi2ELi32ELb1ELb0EEEJSI_NS5_IJNST_ISF_SC_EES1K_EEESJ_SK_SJ_SK_NS1F_6fusion15FusionCallbacksIS1J_NS1M_17LinearCombinationISJ_fSJ_fLNS_15FloatRoundStyleE2EEESI_S1L_JEEENS4_5SM1004TMEM4LOAD26SM100_TMEM_LOAD_16dp256b8xES11_S1B_NS4_17SM75_U32x4_LDSM_NENS4_14SM90_TMA_STOREES1B_NS4_17SM90_U32x4_STSM_NENS4_39AutoVectorizingCopyWithAssumedAlignmentILi128EEEEEEvvEEEEvNT_6ParamsE)
        /*08f4*/ 	.short	0x0380
        /*08f6*/ 	.short	0x0800


	//----- nvinfo : EIATTR_SW_WAR
	.align		4
.L_55:
        /*08f8*/ 	.byte	0x04, 0x36
        /*08fa*/ 	.short	(.L_57 - .L_56)
.L_56:
        /*08fc*/ 	.word	0x00000008
.L_57:


//--------------------- .nv.callgraph             --------------------------
	.section	.nv.callgraph,"",@"SHT_CUDA_CALLGRAPH"
	.align	4
	.sectionentsize	8
	.align		4
        /*0000*/ 	.word	0x00000000
	.align		4
        /*0004*/ 	.word	0xffffffff
	.align		4
        /*0008*/ 	.word	index@(_ZN7cutlass13device_kernelINS_4gemm6kernel13GemmUniversalIN4cute5tupleIJiiiiEEENS1_10collective13CollectiveMmaINS1_35MainloopSm100TmaUmmaWarpSpecializedILi3ELi2ELi4ENS5_IJNS4_1CILi2EEENSA_ILi1EEESC_EEEEENS5_IJNSA_ILi64EEENSA_ILi192EEENSA_ILi128EEEEEENS_10bfloat16_tENS5_IJlSC_lEEESJ_SK_NS4_8TiledMMAINS4_8MMA_AtomIJNS4_20SM100_MMA_F16BF16_SSISJ_SJ_fLi64ELi192ELNS4_4UMMA5MajorE0ELSP_0ELNSO_7ScaleInE0ELSQ_0EEEEEENS4_6LayoutINS5_IJSC_SC_SC_EEENS5_IJNSA_ILi0EEESV_SV_EEEEENS5_IJNS4_10UnderscoreESY_SY_EEEEENS4_13SM90_TMA_LOADENS4_14ComposedLayoutINS4_7SwizzleILi3ELi4ELi3EEENS4_18smem_ptr_flag_bitsILi16EEENST_INS5_IJNSA_ILi8EEESF_EEENS5_IJSF_SC_EEEEEEEvNS4_8identityENS4_23SM90_TMA_LOAD_MULTICASTES1B_vS1C_EENS_8epilogue10collective18CollectiveEpilogueINS1F_23Sm100TmaWarpSpecializedILi3ELi2ELi32ELb1ELb0EEEJSI_NS5_IJNST_ISF_SC_EES1K_EEESJ_SK_SJ_SK_NS1F_6fusion15FusionCallbacksIS1J_NS1M_17LinearCombinationISJ_fSJ_fLNS_15FloatRoundStyleE2EEESI_S1L_JEEENS4_5SM1004TMEM4LOAD26SM100_TMEM_LOAD_16dp256b8xES11_S1B_NS4_17SM75_U32x4_LDSM_NENS4_14SM90_TMA_STOREES1B_NS4_17SM90_U32x4_STSM_NENS4_39AutoVectorizingCopyWithAssumedAlignmentILi128EEEEEEvvEEEEvNT_6ParamsE)
	.align		4
        /*000c*/ 	.word	index@(__assertfail)
	.align		4
        /*0010*/ 	.word	0x00000000
	.align		4
        /*0014*/ 	.word	0xfffffffe
	.align		4
        /*0018*/ 	.word	0x00000000
	.align		4
        /*001c*/ 	.word	0xfffffffd
	.align		4
        /*0020*/ 	.word	0x00000000
	.align		4
        /*0024*/ 	.word	0xfffffffc


//--------------------- .nv.constant4             --------------------------
	.section	.nv.constant4,"a",@progbits
	.align	8
	.align		8
.nv.constant4:
        /*0000*/ 	.dword	__assertfail
	.align		8
        /*0008*/ 	.dword	__unnamed_1
	.align		8
        /*0010*/ 	.dword	__unnamed_2
	.align		8
        /*0018*/ 	.dword	_ZN40_INTERNAL_8b9f20e8_4_k_cu_c368e896_113264cuda3std3__45__cpo5beginE
	.align		8
        /*0020*/ 	.dword	_ZN40_INTERNAL_8b9f20e8_4_k_cu_c368e896_113264cuda3std3__45__cpo3endE
	.align		8
        /*0028*/ 	.dword	_ZN40_INTERNAL_8b9f20e8_4_k_cu_c368e896_113264cuda3std3__45__cpo6cbeginE
	.align		8
        /*0030*/ 	.dword	_ZN40_INTERNAL_8b9f20e8_4_k_cu_c368e896_113264cuda3std3__45__cpo4cendE
	.align		8
        /*0038*/ 	.dword	_ZN40_INTERNAL_8b9f20e8_4_k_cu_c368e896_113264cuda3std3__442_GLOBAL__N__8b9f20e8_4_k_cu_c368e896_113266ignoreE
	.align		8
        /*0040*/ 	.dword	_ZN40_INTERNAL_8b9f20e8_4_k_cu_c368e896_113264cuda3std3__419piecewise_constructE
	.align		8
        /*0048*/ 	.dword	_ZN40_INTERNAL_8b9f20e8_4_k_cu_c368e896_113264cuda3std3__48in_placeE
	.align		8
        /*0050*/ 	.dword	_ZN40_INTERNAL_8b9f20e8_4_k_cu_c368e896_113264cuda3std6ranges3__45__cpo4swapE
	.align		8
        /*0058*/ 	.dword	_ZN40_INTERNAL_8b9f20e8_4_k_cu_c368e896_113264cuda3std6ranges3__45__cpo9iter_moveE
	.align		8
        /*0060*/ 	.dword	_ZN40_INTERNAL_8b9f20e8_4_k_cu_c368e896_113264cute7productE
	.align		8
        /*0068*/ 	.dword	_ZN40_INTERNAL_8b9f20e8_4_k_cu_c368e896_113264cute1_E
	.align		8
        /*0070*/ 	.dword	$str$25
	.align		8
        /*0078*/ 	.dword	$str$26
	.align		8
        /*0080*/ 	.dword	$str$27
	.align		8
        /*0088*/ 	.dword	$str$28


//--------------------- .text._ZN7cutlass13device_kernelINS_4gemm6kernel13GemmUniversalIN4cute5tupleIJiiiiEEENS1_10collective13CollectiveMmaINS1_35MainloopSm100TmaUmmaWarpSpecializedILi3ELi2ELi4ENS5_IJNS4_1CILi2EEENSA_ILi1EEESC_EEEEENS5_IJNSA_ILi64EEENSA_ILi192EEENSA_ILi128EEEEEENS_10bfloat16_tENS5_IJlSC_lEEESJ_SK_NS4_8TiledMMAINS4_8MMA_AtomIJNS4_20SM100_MMA_F16BF16_SSISJ_SJ_fLi64ELi192ELNS4_4UMMA5MajorE0ELSP_0ELNSO_7ScaleInE0ELSQ_0EEEEEENS4_6LayoutINS5_IJSC_SC_SC_EEENS5_IJNSA_ILi0EEESV_SV_EEEEENS5_IJNS4_10UnderscoreESY_SY_EEEEENS4_13SM90_TMA_LOADENS4_14ComposedLayoutINS4_7SwizzleILi3ELi4ELi3EEENS4_18smem_ptr_flag_bitsILi16EEENST_INS5_IJNSA_ILi8EEESF_EEENS5_IJSF_SC_EEEEEEEvNS4_8identityENS4_23SM90_TMA_LOAD_MULTICASTES1B_vS1C_EENS_8epilogue10collective18CollectiveEpilogueINS1F_23Sm100TmaWarpSpecializedILi3ELi2ELi32ELb1ELb0EEEJSI_NS5_IJNST_ISF_SC_EES1K_EEESJ_SK_SJ_SK_NS1F_6fusion15FusionCallbacksIS1J_NS1M_17LinearCombinationISJ_fSJ_fLNS_15FloatRoundStyleE2EEESI_S1L_JEEENS4_5SM1004TMEM4LOAD26SM100_TMEM_LOAD_16dp256b8xES11_S1B_NS4_17SM75_U32x4_LDSM_NENS4_14SM90_TMA_STOREES1B_NS4_17SM90_U32x4_STSM_NENS4_39AutoVectorizingCopyWithAssumedAlignmentILi128EEEEEEvvEEEEvNT_6ParamsE --------------------------
	.section	.text._ZN7cutlass13device_kernelINS_4gemm6kernel13GemmUniversalIN4cute5tupleIJiiiiEEENS1_10collective13CollectiveMmaINS1_35MainloopSm100TmaUmmaWarpSpecializedILi3ELi2ELi4ENS5_IJNS4_1CILi2EEENSA_ILi1EEESC_EEEEENS5_IJNSA_ILi64EEENSA_ILi192EEENSA_ILi128EEEEEENS_10bfloat16_tENS5_IJlSC_lEEESJ_SK_NS4_8TiledMMAINS4_8MMA_AtomIJNS4_20SM100_MMA_F16BF16_SSISJ_SJ_fLi64ELi192ELNS4_4UMMA5MajorE0ELSP_0ELNSO_7ScaleInE0ELSQ_0EEEEEENS4_6LayoutINS5_IJSC_SC_SC_EEENS5_IJNSA_ILi0EEESV_SV_EEEEENS5_IJNS4_10UnderscoreESY_SY_EEEEENS4_13SM90_TMA_LOADENS4_14ComposedLayoutINS4_7SwizzleILi3ELi4ELi3EEENS4_18smem_ptr_flag_bitsILi16EEENST_INS5_IJNSA_ILi8EEESF_EEENS5_IJSF_SC_EEEEEEEvNS4_8identityENS4_23SM90_TMA_LOAD_MULTICASTES1B_vS1C_EENS_8epilogue10collective18CollectiveEpilogueINS1F_23Sm100TmaWarpSpecializedILi3ELi2ELi32ELb1ELb0EEEJSI_NS5_IJNST_ISF_SC_EES1K_EEESJ_SK_SJ_SK_NS1F_6fusion15FusionCallbacksIS1J_NS1M_17LinearCombinationISJ_fSJ_fLNS_15FloatRoundStyleE2EEESI_S1L_JEEENS4_5SM1004TMEM4LOAD26SM100_TMEM_LOAD_16dp256b8xES11_S1B_NS4_17SM75_U32x4_LDSM_NENS4_14SM90_TMA_STOREES1B_NS4_17SM90_U32x4_STSM_NENS4_39AutoVectorizingCopyWithAssumedAlignmentILi128EEEEEEvvEEEEvNT_6ParamsE,"ax",@progbits
	.align	128
.text._ZN7cutlass13device_kernelINS_4gemm6kernel13GemmUniversalIN4cute5tupleIJiiiiEEENS1_10collective13CollectiveMmaINS1_35MainloopSm100TmaUmmaWarpSpecializedILi3ELi2ELi4ENS5_IJNS4_1CILi2EEENSA_ILi1EEESC_EEEEENS5_IJNSA_ILi64EEENSA_ILi192EEENSA_ILi128EEEEEENS_10bfloat16_tENS5_IJlSC_lEEESJ_SK_NS4_8TiledMMAINS4_8MMA_AtomIJNS4_20SM100_MMA_F16BF16_SSISJ_SJ_fLi64ELi192ELNS4_4UMMA5MajorE0ELSP_0ELNSO_7ScaleInE0ELSQ_0EEEEEENS4_6LayoutINS5_IJSC_SC_SC_EEENS5_IJNSA_ILi0EEESV_SV_EEEEENS5_IJNS4_10UnderscoreESY_SY_EEEEENS4_13SM90_TMA_LOADENS4_14ComposedLayoutINS4_7SwizzleILi3ELi4ELi3EEENS4_18smem_ptr_flag_bitsILi16EEENST_INS5_IJNSA_ILi8EEESF_EEENS5_IJSF_SC_EEEEEEEvNS4_8identityENS4_23SM90_TMA_LOAD_MULTICASTES1B_vS1C_EENS_8epilogue10collective18CollectiveEpilogueINS1F_23Sm100TmaWarpSpecializedILi3ELi2ELi32ELb1ELb0EEEJSI_NS5_IJNST_ISF_SC_EES1K_EEESJ_SK_SJ_SK_NS1F_6fusion15FusionCallbacksIS1J_NS1M_17LinearCombinationISJ_fSJ_fLNS_15FloatRoundStyleE2EEESI_S1L_JEEENS4_5SM1004TMEM4LOAD26SM100_TMEM_LOAD_16dp256b8xES11_S1B_NS4_17SM75_U32x4_LDSM_NENS4_14SM90_TMA_STOREES1B_NS4_17SM90_U32x4_STSM_NENS4_39AutoVectorizingCopyWithAssumedAlignmentILi128EEEEEEvvEEEEvNT_6ParamsE:
        .type           _ZN7cutlass13device_kernelINS_4gemm6kernel13GemmUniversalIN4cute5tupleIJiiiiEEENS1_10collective13CollectiveMmaINS1_35MainloopSm100TmaUmmaWarpSpecializedILi3ELi2ELi4ENS5_IJNS4_1CILi2EEENSA_ILi1EEESC_EEEEENS5_IJNSA_ILi64EEENSA_ILi192EEENSA_ILi128EEEEEENS_10bfloat16_tENS5_IJlSC_lEEESJ_SK_NS4_8TiledMMAINS4_8MMA_AtomIJNS4_20SM100_MMA_F16BF16_SSISJ_SJ_fLi64ELi192ELNS4_4UMMA5MajorE0ELSP_0ELNSO_7ScaleInE0ELSQ_0EEEEEENS4_6LayoutINS5_IJSC_SC_SC_EEENS5_IJNSA_ILi0EEESV_SV_EEEEENS5_IJNS4_10UnderscoreESY_SY_EEEEENS4_13SM90_TMA_LOADENS4_14ComposedLayoutINS4_7SwizzleILi3ELi4ELi3EEENS4_18smem_ptr_flag_bitsILi16EEENST_INS5_IJNSA_ILi8EEESF_EEENS5_IJSF_SC_EEEEEEEvNS4_8identityENS4_23SM90_TMA_LOAD_MULTICASTES1B_vS1C_EENS_8epilogue10collective18CollectiveEpilogueINS1F_23Sm100TmaWarpSpecializedILi3ELi2ELi32ELb1ELb0EEEJSI_NS5_IJNST_ISF_SC_EES1K_EEESJ_SK_SJ_SK_NS1F_6fusion15FusionCallbacksIS1J_NS1M_17LinearCombinationISJ_fSJ_fLNS_15FloatRoundStyleE2EEESI_S1L_JEEENS4_5SM1004TMEM4LOAD26SM100_TMEM_LOAD_16dp256b8xES11_S1B_NS4_17SM75_U32x4_LDSM_NENS4_14SM90_TMA_STOREES1B_NS4_17SM90_U32x4_STSM_NENS4_39AutoVectorizingCopyWithAssumedAlignmentILi128EEEEEEvvEEEEvNT_6ParamsE,@function
        .size           _ZN7cutlass13device_kernelINS_4gemm6kernel13GemmUniversalIN4cute5tupleIJiiiiEEENS1_10collective13CollectiveMmaINS1_35MainloopSm100TmaUmmaWarpSpecializedILi3ELi2ELi4ENS5_IJNS4_1CILi2EEENSA_ILi1EEESC_EEEEENS5_IJNSA_ILi64EEENSA_ILi192EEENSA_ILi128EEEEEENS_10bfloat16_tENS5_IJlSC_lEEESJ_SK_NS4_8TiledMMAINS4_8MMA_AtomIJNS4_20SM100_MMA_F16BF16_SSISJ_SJ_fLi64ELi192ELNS4_4UMMA5MajorE0ELSP_0ELNSO_7ScaleInE0ELSQ_0EEEEEENS4_6LayoutINS5_IJSC_SC_SC_EEENS5_IJNSA_ILi0EEESV_SV_EEEEENS5_IJNS4_10UnderscoreESY_SY_EEEEENS4_13SM90_TMA_LOADENS4_14ComposedLayoutINS4_7SwizzleILi3ELi4ELi3EEENS4_18smem_ptr_flag_bitsILi16EEENST_INS5_IJNSA_ILi8EEESF_EEENS5_IJSF_SC_EEEEEEEvNS4_8identityENS4_23SM90_TMA_LOAD_MULTICASTES1B_vS1C_EENS_8epilogue10collective18CollectiveEpilogueINS1F_23Sm100TmaWarpSpecializedILi3ELi2ELi32ELb1ELb0EEEJSI_NS5_IJNST_ISF_SC_EES1K_EEESJ_SK_SJ_SK_NS1F_6fusion15FusionCallbacksIS1J_NS1M_17LinearCombinationISJ_fSJ_fLNS_15FloatRoundStyleE2EEESI_S1L_JEEENS4_5SM1004TMEM4LOAD26SM100_TMEM_LOAD_16dp256b8xES11_S1B_NS4_17SM75_U32x4_LDSM_NENS4_14SM90_TMA_STOREES1B_NS4_17SM90_U32x4_STSM_NENS4_39AutoVectorizingCopyWithAssumedAlignmentILi128EEEEEEvvEEEEvNT_6ParamsE,(.L_x_167 - _ZN7cutlass13device_kernelINS_4gemm6kernel13GemmUniversalIN4cute5tupleIJiiiiEEENS1_10collective13CollectiveMmaINS1_35MainloopSm100TmaUmmaWarpSpecializedILi3ELi2ELi4ENS5_IJNS4_1CILi2EEENSA_ILi1EEESC_EEEEENS5_IJNSA_ILi64EEENSA_ILi192EEENSA_ILi128EEEEEENS_10bfloat16_tENS5_IJlSC_lEEESJ_SK_NS4_8TiledMMAINS4_8MMA_AtomIJNS4_20SM100_MMA_F16BF16_SSISJ_SJ_fLi64ELi192ELNS4_4UMMA5MajorE0ELSP_0ELNSO_7ScaleInE0ELSQ_0EEEEEENS4_6LayoutINS5_IJSC_SC_SC_EEENS5_IJNSA_ILi0EEESV_SV_EEEEENS5_IJNS4_10UnderscoreESY_SY_EEEEENS4_13SM90_TMA_LOADENS4_14ComposedLayoutINS4_7SwizzleILi3ELi4ELi3EEENS4_18smem_ptr_flag_bitsILi16EEENST_INS5_IJNSA_ILi8EEESF_EEENS5_IJSF_SC_EEEEEEEvNS4_8identityENS4_23SM90_TMA_LOAD_MULTICASTES1B_vS1C_EENS_8epilogue10collective18CollectiveEpilogueINS1F_23Sm100TmaWarpSpecializedILi3ELi2ELi32ELb1ELb0EEEJSI_NS5_IJNST_ISF_SC_EES1K_EEESJ_SK_SJ_SK_NS1F_6fusion15FusionCallbacksIS1J_NS1M_17LinearCombinationISJ_fSJ_fLNS_15FloatRoundStyleE2EEESI_S1L_JEEENS4_5SM1004TMEM4LOAD26SM100_TMEM_LOAD_16dp256b8xES11_S1B_NS4_17SM75_U32x4_LDSM_NENS4_14SM90_TMA_STOREES1B_NS4_17SM90_U32x4_STSM_NENS4_39AutoVectorizingCopyWithAssumedAlignmentILi128EEEEEEvvEEEEvNT_6ParamsE)
        .other          _ZN7cutlass13device_kernelINS_4gemm6kernel13GemmUniversalIN4cute5tupleIJiiiiEEENS1_10collective13CollectiveMmaINS1_35MainloopSm100TmaUmmaWarpSpecializedILi3ELi2ELi4ENS5_IJNS4_1CILi2EEENSA_ILi1EEESC_EEEEENS5_IJNSA_ILi64EEENSA_ILi192EEENSA_ILi128EEEEEENS_10bfloat16_tENS5_IJlSC_lEEESJ_SK_NS4_8TiledMMAINS4_8MMA_AtomIJNS4_20SM100_MMA_F16BF16_SSISJ_SJ_fLi64ELi192ELNS4_4UMMA5MajorE0ELSP_0ELNSO_7ScaleInE0ELSQ_0EEEEEENS4_6LayoutINS5_IJSC_SC_SC_EEENS5_IJNSA_ILi0EEESV_SV_EEEEENS5_IJNS4_10UnderscoreESY_SY_EEEEENS4_13SM90_TMA_LOADENS4_14ComposedLayoutINS4_7SwizzleILi3ELi4ELi3EEENS4_18smem_ptr_flag_bitsILi16EEENST_INS5_IJNSA_ILi8EEESF_EEENS5_IJSF_SC_EEEEEEEvNS4_8identityENS4_23SM90_TMA_LOAD_MULTICASTES1B_vS1C_EENS_8epilogue10collective18CollectiveEpilogueINS1F_23Sm100TmaWarpSpecializedILi3ELi2ELi32ELb1ELb0EEEJSI_NS5_IJNST_ISF_SC_EES1K_EEESJ_SK_SJ_SK_NS1F_6fusion15FusionCallbacksIS1J_NS1M_17LinearCombinationISJ_fSJ_fLNS_15FloatRoundStyleE2EEESI_S1L_JEEENS4_5SM1004TMEM4LOAD26SM100_TMEM_LOAD_16dp256b8xES11_S1B_NS4_17SM75_U32x4_LDSM_NENS4_14SM90_TMA_STOREES1B_NS4_17SM90_U32x4_STSM_NENS4_39AutoVectorizingCopyWithAssumedAlignmentILi128EEEEEEvvEEEEvNT_6ParamsE,@"STO_CUDA_ENTRY STV_DEFAULT"
_ZN7cutlass13device_kernelINS_4gemm6kernel13GemmUniversalIN4cute5tupleIJiiiiEEENS1_10collective13CollectiveMmaINS1_35MainloopSm100TmaUmmaWarpSpecializedILi3ELi2ELi4ENS5_IJNS4_1CILi2EEENSA_ILi1EEESC_EEEEENS5_IJNSA_ILi64EEENSA_ILi192EEENSA_ILi128EEEEEENS_10bfloat16_tENS5_IJlSC_lEEESJ_SK_NS4_8TiledMMAINS4_8MMA_AtomIJNS4_20SM100_MMA_F16BF16_SSISJ_SJ_fLi64ELi192ELNS4_4UMMA5MajorE0ELSP_0ELNSO_7ScaleInE0ELSQ_0EEEEEENS4_6LayoutINS5_IJSC_SC_SC_EEENS5_IJNSA_ILi0EEESV_SV_EEEEENS5_IJNS4_10UnderscoreESY_SY_EEEEENS4_13SM90_TMA_LOADENS4_14ComposedLayoutINS4_7SwizzleILi3ELi4ELi3EEENS4_18smem_ptr_flag_bitsILi16EEENST_INS5_IJNSA_ILi8EEESF_EEENS5_IJSF_SC_EEEEEEEvNS4_8identityENS4_23SM90_TMA_LOAD_MULTICASTES1B_vS1C_EENS_8epilogue10collective18CollectiveEpilogueINS1F_23Sm100TmaWarpSpecializedILi3ELi2ELi32ELb1ELb0EEEJSI_NS5_IJNST_ISF_SC_EES1K_EEESJ_SK_SJ_SK_NS1F_6fusion15FusionCallbacksIS1J_NS1M_17LinearCombinationISJ_fSJ_fLNS_15FloatRoundStyleE2EEESI_S1L_JEEENS4_5SM1004TMEM4LOAD26SM100_TMEM_LOAD_16dp256b8xES11_S1B_NS4_17SM75_U32x4_LDSM_NENS4_14SM90_TMA_STOREES1B_NS4_17SM90_U32x4_STSM_NENS4_39AutoVectorizingCopyWithAssumedAlignmentILi128EEEEEEvvEEEEvNT_6ParamsE:
[----:B------:R-:W1:Y:S01]  /*0000*/  LDC R1, c[0x0][0x37c] ;  /* 0x0000df00ff017b82 */ /* 0x000e620000000800 */
[----:B------:R-:W2:Y:S01]  /*0010*/  S2R R91, SR_TID.X ;  /* 0x00000000005b7919 */ /* 0x000ea20000002100 */
[----:B------:R-:W3:Y:S01]  /*0020*/  LDCU.64 UR8, c[0x0][0x890] ;  /* 0x00011200ff0877ac */ /* 0x000ee20008000a00 */
[----:B------:R-:W-:Y:S02]  /*0030*/  PRMT R78, RZ, 0x7610, R78 ;  /* 0x00007610ff4e7816 */ /* 0x000fe4000000004e */
[----:B------:R-:W-:Y:S01]  /*0040*/  ELECT P3, URZ, PT ;  /* 0x0000000000ff782f */ /* 0x000fe20003860000 */
[----:B---3--:R-:W-:-:S04]  /*0050*/  UISETP.NE.U32.AND UP0, UPT, UR8, URZ, UPT ;  /* 0x000000ff0800728c */ /* 0x008fc8000bf05070 */
[----:B------:R-:W-:Y:S01]  /*0060*/  UISETP.NE.AND.EX UP0, UPT, UR9, URZ, UPT, UP0 ;  /* 0x000000ff0900728c */ /* 0x000fe2000bf05300 */
[----:B--2---:R-:W-:-:S05]  /*0070*/  SHF.R.U32.HI R79, RZ, 0x5, R91 ;  /* 0x00000005ff4f7819 */ /* 0x004fca000001165b */
[----:B------:R-:W2:Y:S02]  /*0080*/  SHFL.IDX PT, R0, R79, RZ, 0x1f ;  /* 0x00001fff4f007589 */ /* 0x000ea400000e0000 */
[----:B--2---:R-:W-:Y:S01]  /*0090*/  R2UR UR18, R0 ;  /* 0x00000000001272ca */ /* 0x004fe200000e0000 */
[----:B-1----:R-:W-:-:S14]  /*00a0*/  BRA.U UP0, `(.L_x_0) ;  /* 0x0000000100307547 */ /* 0x002fdc000b800000 */
[----:B------:R-:W1:Y:S02]  /*00b0*/  LDCU.64 UR4, c[0x0][0x888] ;  /* 0x00011100ff0477ac */ /* 0x000e640008000a00 */
[----:B-1----:R-:W-:-:S04]  /*00c0*/  UISETP.NE.U32.AND UP0, UPT, UR4, URZ, UPT ;  /* 0x000000ff0400728c */ /* 0x002fc8000bf05070 */
[----:B------:R-:W-:-:S09]  /*00d0*/  UISETP.NE.AND.EX UP0, UPT, UR5, URZ, UPT, UP0 ;  /* 0x000000ff0500728c */ /* 0x000fd2000bf05300 */
[----:B------:R-:W-:Y:S05]  /*00e0*/  BRA.U !UP0, `(.L_x_1) ;  /* 0x0000000108147547 */ /* 0x000fea000b800000 */
[----:B------:R-:W1:Y:S01]  /*00f0*/  LDC.64 R2, c[0x0][0x888] ;  /* 0x00022200ff027b82 */ /* 0x000e620000000a00 */
[----:B------:R-:W1:Y:S02]  /*0100*/  LDCU.64 UR4, c[0x0][0x358] ;  /* 0x00006b00ff0477ac */ /* 0x000e640008000a00 */
[----:B-1----:R1:W5:Y:S01]  /*0110*/  LDG.E R39, desc[UR4][R2.64] ;  /* 0x0000000402277981 */ /* 0x002362000c1e1900 */
[----:B------:R-:W-:Y:S01]  /*0120*/  HFMA2 R78, -RZ, RZ, 0, 5.9604644775390625e-08 ;  /* 0x00000001ff4e7431 */ /* 0x000fe200000001ff */
[----:B------:R-:W-:Y:S05]  /*0130*/  BRA `(.L_x_0) ;  /* 0x00000000000c7947 */ /* 0x000fea0003800000 */
.L_x_1:
[----:B------:R-:W1:Y:S01]  /*0140*/  LDCU UR4, c[0x0][0x880] ;  /* 0x00011000ff0477ac */ /* 0x000e620008000800 */
[----:B------:R-:W-:Y:S01]  /*0150*/  HFMA2 R78, -RZ, RZ, 0, 5.9604644775390625e-08 ;  /* 0x00000001ff4e7431 */ /* 0x000fe200000001ff */
[----:B-1----:R-:W-:-:S07]  /*0160*/  MOV R39, UR4 ;  /* 0x0000000400277c02 */ /* 0x002fce0008000f00 */
.L_x_0:
[----:B------:R-:W2:Y:S02]  /*0170*/  LDCU.64 UR4, c[0x0][0x8b0] ;  /* 0x00011600ff0477ac */ /* 0x000ea40008000a00 */
[----:B--2---:R-:W-:-:S04]  /*0180*/  UISETP.NE.U32.AND UP0, UPT, UR4, URZ, UPT ;  /* 0x000000ff0400728c */ /* 0x004fc8000bf05070 */
[----:B------:R-:W-:-:S09]  /*0190*/  UISETP.NE.AND.EX UP0, UPT, UR5, URZ, UPT, UP0 ;  /* 0x000000ff0500728c */ /* 0x000fd2000bf05300 */
[----:B------:R-:W-:Y:S05]  /*01a0*/  BRA.U UP0, `(.L_x_2) ;  /* 0x0000000100287547 */ /* 0x000fea000b800000 */
[----:B------:R-:W2:Y:S02]  /*01b0*/  LDCU.64 UR4, c[0x0][0x8a8] ;  /* 0x00011500ff0477ac */ /* 0x000ea40008000a00 */
[----:B--2---:R-:W-:-:S04]  /*01c0*/  UISETP.NE.U32.AND UP0, UPT, UR4, URZ, UPT ;  /* 0x000000ff0400728c */ /* 0x004fc8000bf05070 */
[----:B------:R-:W-:-:S09]  /*01d0*/  UISETP.NE.AND.EX UP0, UPT, UR5, URZ, UPT, UP0 ;  /* 0x000000ff0500728c */ /* 0x000fd2000bf05300 */
[----:B------:R-:W-:Y:S05]  /*01e0*/  BRA.U !UP0, `(.L_x_3) ;  /* 0x0000000108107547 */ /* 0x000fea000b800000 */
[----:B-1----:R-:W1:Y:S01]  /*01f0*/  LDC.64 R2, c[0x0][0x8a8] ;  /* 0x00022a00ff027b82 */ /* 0x002e620000000a00 */
[----:B------:R-:W1:Y:S02]  /*0200*/  LDCU.64 UR4, c[0x0][0x358] ;  /* 0x00006b00ff0477ac */ /* 0x000e640008000a00 */
[----:B-1----:R2:W5:Y:S01]  /*0210*/  LDG.E R37, desc[UR4][R2.64] ;  /* 0x0000000402257981 */ /* 0x002562000c1e1900 */
[----:B------:R-:W-:Y:S05]  /*0220*/  BRA `(.L_x_2) ;  /* 0x0000000000087947 */ /* 0x000fea0003800000 */
.L_x_3:
[----:B------:R-:W2:Y:S02]  /*0230*/  LDCU UR4, c[0x0][0x8a0] ;  /* 0x00011400ff0477ac */ /* 0x000ea40008000800 */
[----:B--2---:R-:W-:Y:S02]  /*0240*/  MOV R37, UR4 ;  /* 0x0000000400257c02 */ /* 0x004fe40008000f00 */
.L_x_2:
[----:B------:R-:W-:Y:S01]  /*0250*/  IMAD.U32 R0, RZ, RZ, UR18 ;  /* 0x00000012ff007e24 */ /* 0x000fe2000f8e00ff */
[----:B------:R-:W-:Y:S04]  /*0260*/  BSSY.RECONVERGENT B0, `(.L_x_4) ;  /* 0x000000c000007945 */ /* 0x000fe80003800200 */
[C---:B------:R-:W-:Y:S02]  /*0270*/  ISETP.NE.OR P1, PT, R0.reuse, 0x1, !P3 ;  /* 0x000000010000780c */ /* 0x040fe40005f25670 */
[----:B------:R-:W-:-:S11]  /*0280*/  ISETP.NE.OR P0, PT, R0, 0x3, !P3 ;  /* 0x000000030000780c */ /* 0x000fd60005f05670 */
[----:B------:R-:W-:Y:S05]  /*0290*/  @P1 BRA `(.L_x_5) ;  /* 0x0000000000201947 */ /* 0x000fea0003800000 */
[----:B------:R-:W3:Y:S02]  /*02a0*/  LDCU.64 UR4, c[0x0][0x348] ;  /* 0x00006900ff0477ac */ /* 0x000ee40008000a00 */
[----:B---3--:R-:W-:Y:S02]  /*02b0*/  UIADD3 UR6, UP1, UPT, UR4, 0x80, URZ ;  /* 0x0000008004067890 */ /* 0x008fe4000ff3e0ff */
[----:B------:R-:W-:Y:S02]  /*02c0*/  UIADD3 UR4, UP0, UPT, UR4, 0x180, URZ ;  /* 0x0000018004047890 */ /* 0x000fe4000ff1e0ff */
[----:B------:R-:W-:Y:S02]  /*02d0*/  UIADD3.X UR7, UPT, UPT, URZ, UR5, URZ, UP1, !UPT ;  /* 0x00000005ff077290 */ /* 0x000fe40008ffe4ff */
[----:B------:R-:W-:-:S07]  /*02e0*/  UIADD3.X UR5, UPT, UPT, URZ, UR5, URZ, UP0, !UPT ;  /* 0x00000005ff057290 */ /* 0x000fce00087fe4ff */
[----:B------:R3:W-:Y:S02]  /*02f0*/  UTMACCTL.PF [UR6] ;  /* 0x00000000060079b9 */ /* 0x0007e40008040000 */
[----:B------:R3:W-:Y:S02]  /*0300*/  UTMACCTL.PF [UR4] ;  /* 0x00000000040079b9 */ /* 0x0007e40008040000 */
[----:B---3--:R-:W-:Y:S01]  /*0310*/  NOP ;  /* 0x0000000000007918 */ /* 0x008fe20000000000 */
.L_x_5:
[----:B------:R-:W-:Y:S05]  /*0320*/  BSYNC.RECONVERGENT B0 ;  /* 0x0000000000007941 */ /* 0x000fea0003800200 */
.L_x_4:
[----:B------:R-:W-:Y:S04]  /*0330*/  BSSY.RECONVERGENT B0, `(.L_x_6) ;  /* 0x000000a000007945 */ /* 0x000fe80003800200 */
        /* <DEDUP_REMOVED lines=9> */
.L_x_7:
[----:B------:R-:W-:Y:S05]  /*03d0*/  BSYNC.RECONVERGENT B0 ;  /* 0x0000000000007941 */ /* 0x000fea0003800200 */
.L_x_6:
[----:B------:R-:W3:Y:S01]  /*03e0*/  LDCU.64 UR4, c[0x0][0x888] ;  /* 0x00011100ff0477ac */ /* 0x000ee20008000a00 */
[----:B------:R-:W-:Y:S02]  /*03f0*/  UISETP.EQ.U32.AND UP2, UPT, UR8, URZ, UPT ;  /* 0x000000ff0800728c */ /* 0x000fe4000bf42070 */
[----:B------:R-:W-:Y:S02]  /*0400*/  UPLOP3.LUT UP3, UPT, UPT, UPT, UPT, 0x80, 0x8 ;  /* 0x000000000008789c */ /* 0x000fe40003f6f070 */
[----:B---3--:R-:W-:-:S04]  /*0410*/  UISETP.NE.U32.AND UP0, UPT, UR4, URZ, UPT ;  /* 0x000000ff0400728c */ /* 0x008fc8000bf05070 */
[----:B------:R-:W-:-:S04]  /*0420*/  UISETP.NE.AND.EX UP1, UPT, UR5, URZ, UPT, UP0 ;  /* 0x000000ff0500728c */ /* 0x000fc8000bf25300 */
[----:B------:R-:W-:-:S04]  /*0430*/  UISETP.EQ.OR.EX UP4, UPT, UR9, URZ, !UP1, UP2 ;  /* 0x000000ff0900728c */ /* 0x000fc8000cf82720 */
[----:B------:R-:W-:-:S06]  /*0440*/  UP2UR UR4, UPR, URZ, 0x10 ;  /* 0x00000010ff047883 */ /* 0x000fcc0008000000 */
[----:B------:R-:W-:Y:S01]  /*0450*/  MOV R82, UR4 ;  /* 0x0000000400527c02 */ /* 0x000fe20008000f00 */
[----:B------:R-:W-:Y:S06]  /*0460*/  BRA.U !UP4, `(.L_x_8) ;  /* 0x000000010c207547 */ /* 0x000fec000b800000 */
[----:B------:R-:W-:Y:S01]  /*0470*/  UISETP.NE.U32.AND UP2, UPT, UR8, URZ, UPT ;  /* 0x000000ff0800728c */ /* 0x000fe2000bf45070 */
[----:B-----5:R-:W-:Y:S01]  /*0480*/  FSETP.NEU.AND P0, PT, R39, RZ, PT ;  /* 0x000000ff2700720b */ /* 0x020fe20003f0d000 */
[----:B------:R-:W-:Y:S02]  /*0490*/  USEL UR4, URZ, 0xffffffff, UP1 ;  /* 0xffffffffff047887 */ /* 0x000fe40008800000 */
[----:B------:R-:W-:-:S10]  /*04a0*/  UISETP.NE.AND.EX UP2, UPT, UR9, URZ, UPT, UP2 ;  /* 0x000000ff0900728c */ /* 0x000fd4000bf45320 */
[----:B------:R-:W-:Y:S01]  /*04b0*/  VOTEU.ANY UP0, P0 ;  /* 0x0000000000ff7886 */ /* 0x000fe20000000100 */
[----:B------:R-:W-:-:S04]  /*04c0*/  @!UP2 USEL UR4, URZ, 0xffffffff, UP0 ;  /* 0xffffffffff04a887 */ /* 0x000fc80008000000 */
[----:B------:R-:W-:-:S04]  /*04d0*/  ULOP3.LUT UR4, UR4, 0x1, URZ, 0xc0, !UPT ;  /* 0x0000000104047892 */ /* 0x000fc8000f8ec0ff */
[----:B------:R-:W-:-:S11]  /*04e0*/  UISETP.NE.U32.AND UP3, UPT, UR4, 0x1, UPT ;  /* 0x000000010400788c */ /* 0x000fd6000bf65070 */
.L_x_8:
[----:B-12---:R-:W1:Y:S01]  /*04f0*/  SHFL.IDX PT, R2, R79, RZ, 0x1f ;  /* 0x00001fff4f027589 */ /* 0x006e6200000e0000 */
[----:B------:R-:W-:Y:S01]  /*0500*/  UISETP.NE.AND UP6, UPT, UR18, 0x2, UPT ;  /* 0x000000021200788c */ /* 0x000fe2000bfc5270 */
[----:B-1----:R-:W-:-:S13]  /*0510*/  ISETP.NE.AND P0, PT, R2, RZ, PT ;  /* 0x000000ff0200720c */ /* 0x002fda0003f05270 */
[----:B------:R-:W-:Y:S05]  /*0520*/  @P0 BRA `(.L_x_9) ;  /* 0x0000000000500947 */ /* 0x000fea0003800000 */
[----:B------:R-:W1:Y:S01]  /*0530*/  S2UR UR4, SR_CgaCtaId ;  /* 0x00000000000479c3 */ /* 0x000e620000008800 */
[----:B------:R-:W-:Y:S01]  /*0540*/  UMOV UR5, 0x400 ;  /* 0x0000040000057882 */ /* 0x000fe20000000000 */
[----:B------:R-:W-:Y:S01]  /*0550*/  UMOV UR8, 0x1 ;  /* 0x0000000100087882 */ /* 0x000fe20000000000 */
[----:B------:R-:W-:Y:S01]  /*0560*/  UMOV UR6, 0x2 ;  /* 0x0000000200067882 */ /* 0x000fe20000000000 */
[----:B------:R-:W-:-:S04]  /*0570*/  UIADD3 UR8, UPT, UPT, -UR8, 0x100000, URZ ;  /* 0x0010000008087890 */ /* 0x000fc8000fffe1ff */
[----:B------:R-:W-:Y:S02]  /*0580*/  USHF.L.U32 UR9, UR8, 0xb, URZ ;  /* 0x0000000b08097899 */ /* 0x000fe400080006ff */
[----:B------:R-:W-:Y:S02]  /*0590*/  USHF.L.U32 UR8, UR8, 0x1, URZ ;  /* 0x0000000108087899 */ /* 0x000fe400080006ff */
[----:B------:R-:W-:-:S04]  /*05a0*/  UIADD3 UR6, UPT, UPT, -UR6, 0x100000, URZ ;  /* 0x0010000006067890 */ /* 0x000fc8000fffe1ff */
[----:B------:R-:W-:Y:S02]  /*05b0*/  USHF.L.U32 UR7, UR6, 0xb, URZ ;  /* 0x0000000b06077899 */ /* 0x000fe400080006ff */
[----:B------:R-:W-:Y:S01]  /*05c0*/  USHF.L.U32 UR6, UR6, 0x1, URZ ;  /* 0x0000000106067899 */ /* 0x000fe200080006ff */
[----:B------:R-:W-:Y:S01]  /*05d0*/  ELECT P0, URZ, PT ;  /* 0x0000000000ff782f */ /* 0x000fe20003800000 */
[----:B-1----:R-:W-:Y:S01]  /*05e0*/  ULEA UR4, UR4, UR5, 0x18 ;  /* 0x0000000504047291 */ /* 0x002fe2000f8ec0ff */
[----:B------:R-:W1:Y:S11]  /*05f0*/  FENCE.VIEW.ASYNC.S ;  /* 0x00000000000073c6 */ /* 0x000e760000000000 */
[----:B-1----:R1:W2:Y:S01]  /*0600*/  SYNCS.EXCH.64 URZ, [UR4], UR8 ;  /* 0x0000000804ff75b2 */ /* 0x0022a20008000100 */
[----:B------:R1:W3:Y:S01]  /*0610*/  SYNCS.EXCH.64 URZ, [UR4+0x18], UR6 ;  /* 0x0000180604ff75b2 */ /* 0x0002e20008000100 */
[----:B------:R1:W4:Y:S01]  /*0620*/  SYNCS.EXCH.64 URZ, [UR4+0x8], UR8 ;  /* 0x0000080804ff75b2 */ /* 0x0003220008000100 */
[----:B------:R1:W1:Y:S01]  /*0630*/  SYNCS.EXCH.64 URZ, [UR4+0x20], UR6 ;  /* 0x0000200604ff75b2 */ /* 0x0002620008000100 */
[----:B------:R1:W1:Y:S01]  /*0640*/  SYNCS.EXCH.64 URZ, [UR4+0x10], UR8 ;  /* 0x0000100804ff75b2 */ /* 0x0002620008000100 */
[----:B------:R1:W1:Y:S01]  /*0650*/  SYNCS.EXCH.64 URZ, [UR4+0x28], UR6 ;  /* 0x0000280604ff75b2 */ /* 0x0002620008000100 */
[----:B------:R-:W-:Y:S01]  /*0660*/  NOP ;  /* 0x0000000000007918 */ /* 0x000fe20000000000 */
.L_x_9:
[----:B------:R-:W2:Y:S01]  /*0670*/  SHFL.IDX PT, R2, R79, RZ, 0x1f ;  /* 0x00001fff4f027589 */ /* 0x000ea200000e0000 */
[----:B------:R-:W-:Y:S01]  /*0680*/  NOP ;  /* 0x0000000000007918 */ /* 0x000fe20000000000 */
[----:B--2---:R-:W-:-:S13]  /*0690*/  ISETP.NE.AND P0, PT, R2, 0x1, PT ;  /* 0x000000010200780c */ /* 0x004fda0003f05270 */
[----:B------:R-:W-:Y:S05]  /*06a0*/  @P0 BRA `(.L_x_10) ;  /* 0x0000000000500947 */ /* 0x000fea0003800000 */
[----:B-1----:R-:W1:Y:S01]  /*06b0*/  S2UR UR4, SR_CgaCtaId ;  /* 0x00000000000479c3 */ /* 0x002e620000008800 */
        /* <DEDUP_REMOVED lines=12> */
[----:B-1----:R2:W1:Y:S01]  /*0780*/  SYNCS.EXCH.64 URZ, [UR4+0x30], UR8 ;  /* 0x0000300804ff75b2 */ /* 0x0024620008000100 */
[----:B------:R2:W1:Y:S01]  /*0790*/  SYNCS.EXCH.64 URZ, [UR4+0x48], UR6 ;  /* 0x0000480604ff75b2 */ /* 0x0004620008000100 */
[----:B------:R2:W1:Y:S01]  /*07a0*/  SYNCS.EXCH.64 URZ, [UR4+0x38], UR8 ;  /* 0x0000380804ff75b2 */ /* 0x0004620008000100 */
[----:B------:R2:W1:Y:S01]  /*07b0*/  SYNCS.EXCH.64 URZ, [UR4+0x50], UR6 ;  /* 0x0000500604ff75b2 */ /* 0x0004620008000100 */
[----:B------:R2:W1:Y:S01]  /*07c0*/  SYNCS.EXCH.64 URZ, [UR4+0x40], UR8 ;  /* 0x0000400804ff75b2 */ /* 0x0004620008000100 */
[----:B------:R2:W1:Y:S02]  /*07d0*/  SYNCS.EXCH.64 URZ, [UR4+0x58], UR6 ;  /* 0x0000580604ff75b2 */ /* 0x0004640008000100 */
[----:B--2---:R-:W-:Y:S01]  /*07e0*/  NOP ;  /* 0x0000000000007918 */ /* 0x004fe20000000000 */
.L_x_10:
[----:B------:R-:W2:Y:S01]  /*07f0*/  SHFL.IDX PT, R2, R79, RZ, 0x1f ;  /* 0x00001fff4f027589 */ /* 0x000ea200000e0000 */
[----:B------:R-:W-:Y:S01]  /*0800*/  NOP ;  /* 0x0000000000007918 */ /* 0x000fe20000000000 */
[----:B--2---:R-:W-:-:S13]  /*0810*/  ISETP.NE.AND P0, PT, R2, 0x3, PT ;  /* 0x000000030200780c */ /* 0x004fda0003f05270 */
[----:B------:R-:W-:Y:S05]  /*0820*/  @P0 BRA `(.L_x_11) ;  /* 0x0000000000300947 */ /* 0x000fea0003800000 */
[----:B-1----:R-:W1:Y:S01]  /*0830*/  S2UR UR4, SR_CgaCtaId ;  /* 0x00000000000479c3 */ /* 0x002e620000008800 */
[----:B------:R-:W-:Y:S01]  /*0840*/  UMOV UR6, 0x400 ;  /* 0x0000040000067882 */ /* 0x000fe20000000000 */
[----:B------:R-:W-:Y:S01]  /*0850*/  UMOV UR5, 0x20 ;  /* 0x0000002000057882 */ /* 0x000fe20000000000 */
[----:B------:R-:W-:Y:S01]  /*0860*/  ELECT P0, URZ, PT ;  /* 0x0000000000ff782f */ /* 0x000fe20003800000 */
[----:B-1----:R-:W-:Y:S02]  /*0870*/  ULEA UR6, UR4, UR6, 0x18 ;  /* 0x0000000604067291 */ /* 0x002fe4000f8ec0ff */
[----:B------:R-:W-:-:S04]  /*0880*/  UIADD3 UR4, UPT, UPT, -UR5, 0x100000, URZ ;  /* 0x0010000005047890 */ /* 0x000fc8000fffe1ff */
[----:B------:R-:W-:Y:S02]  /*0890*/  USHF.L.U32 UR5, UR4, 0xb, URZ ;  /* 0x0000000b04057899 */ /* 0x000fe400080006ff */
[----:B------:R-:W-:Y:S01]  /*08a0*/  USHF.L.U32 UR4, UR4, 0x1, URZ ;  /* 0x0000000104047899 */ /* 0x000fe200080006ff */
[----:B------:R-:W1:Y:S11]  /*08b0*/  FENCE.VIEW.ASYNC.S ;  /* 0x00000000000073c6 */ /* 0x000e760000000000 */
[----:B-1----:R2:W1:Y:S01]  /*08c0*/  SYNCS.EXCH.64 URZ, [UR6+0x60], UR4 ;  /* 0x0000600406ff75b2 */ /* 0x0024620008000100 */
[----:B------:R2:W1:Y:S02]  /*08d0*/  SYNCS.EXCH.64 URZ, [UR6+0x68], UR4 ;  /* 0x0000680406ff75b2 */ /* 0x0004640008000100 */
[----:B--2---:R-:W-:Y:S01]  /*08e0*/  NOP ;  /* 0x0000000000007918 */ /* 0x004fe20000000000 */
.L_x_11:
[----:B------:R-:W2:Y:S01]  /*08f0*/  SHFL.IDX PT, R2, R79, RZ, 0x1f ;  /* 0x00001fff4f027589 */ /* 0x000ea200000e0000 */
[----:B------:R-:W-:Y:S01]  /*0900*/  NOP ;  /* 0x0000000000007918 */ /* 0x000fe20000000000 */
[----:B--2---:R-:W-:-:S13]  /*0910*/  ISETP.NE.AND P0, PT, R2, 0x4, PT ;  /* 0x000000040200780c */ /* 0x004fda0003f05270 */
[----:B------:R-:W-:Y:S05]  /*0920*/  @P0 BRA `(.L_x_12) ;  /* 0x00000000004c0947 */ /* 0x000fea0003800000 */
[----:B-1----:R-:W1:Y:S01]  /*0930*/  S2UR UR6, SR_CgaCtaId ;  /* 0x00000000000679c3 */ /* 0x002e620000008800 */
[----:B------:R-:W-:Y:S01]  /*0940*/  UMOV UR4, 0x1e0 ;  /* 0x000001e000047882 */ /* 0x000fe20000000000 */
[----:B------:R-:W-:Y:S01]  /*0950*/  UMOV UR5, 0x400 ;  /* 0x0000040000057882 */ /* 0x000fe20000000000 */
[----:B------:R-:W-:Y:S01]  /*0960*/  USEL UR4, UR4, 0x1a0, UP3 ;  /* 0x000001a004047887 */ /* 0x000fe20009800000 */
[----:B------:R-:W-:Y:S01]  /*0970*/  UMOV UR8, 0x1 ;  /* 0x0000000100087882 */ /* 0x000fe20000000000 */
[----:B------:R-:W-:Y:S01]  /*0980*/  ELECT P0, URZ, PT ;  /* 0x0000000000ff782f */ /* 0x000fe20003800000 */
[----:B------:R-:W-:-:S04]  /*0990*/  UIADD3 UR8, UPT, UPT, -UR8, 0x100000, URZ ;  /* 0x0010000008087890 */ /* 0x000fc8000fffe1ff */
[----:B------:R-:W-:Y:S02]  /*09a0*/  USHF.L.U32 UR9, UR8, 0xb, URZ ;  /* 0x0000000b08097899 */ /* 0x000fe400080006ff */
[----:B------:R-:W-:Y:S02]  /*09b0*/  USHF.L.U32 UR8, UR8, 0x1, URZ ;  /* 0x0000000108087899 */ /* 0x000fe400080006ff */
[----:B-1----:R-:W-:Y:S02]  /*09c0*/  ULEA UR6, UR6, UR5, 0x18 ;  /* 0x0000000506067291 */ /* 0x002fe4000f8ec0ff */
[----:B------:R-:W-:-:S04]  /*09d0*/  UIADD3 UR4, UPT, UPT, -UR4, 0x100000, URZ ;  /* 0x0010000004047890 */ /* 0x000fc8000fffe1ff */
[----:B------:R-:W-:Y:S02]  /*09e0*/  USHF.L.U32 UR5, UR4, 0xb, URZ ;  /* 0x0000000b04057899 */ /* 0x000fe400080006ff */
[----:B------:R-:W-:Y:S01]  /*09f0*/  USHF.L.U32 UR4, UR4, 0x1, URZ ;  /* 0x0000000104047899 */ /* 0x000fe200080006ff */
[----:B------:R-:W1:Y:S03]  /*0a00*/  FENCE.VIEW.ASYNC.S ;  /* 0x00000000000073c6 */ /* 0x000e660000000000 */
[----:B-1----:R2:W1:Y:S08]  /*0a10*/  SYNCS.EXCH.64 URZ, [UR6+0x70], UR8 ;  /* 0x0000700806ff75b2 */ /* 0x0024700008000100 */
[----:B------:R2:W1:Y:S01]  /*0a20*/  SYNCS.EXCH.64 URZ, [UR6+0x80], UR4 ;  /* 0x0000800406ff75b2 */ /* 0x0004620008000100 */
[----:B------:R2:W1:Y:S01]  /*0a30*/  SYNCS.EXCH.64 URZ, [UR6+0x78], UR8 ;  /* 0x0000780806ff75b2 */ /* 0x0004620008000100 */
[----:B------:R2:W1:Y:S02]  /*0a40*/  SYNCS.EXCH.64 URZ, [UR6+0x88], UR4 ;  /* 0x0000880406ff75b2 */ /* 0x0004640008000100 */
[----:B--2---:R-:W-:Y:S01]  /*0a50*/  NOP ;  /* 0x0000000000007918 */ /* 0x004fe20000000000 */
.L_x_12:
        /* <DEDUP_REMOVED lines=22> */
[----:B------:R2:W1:Y:S01]  /*0bc0*/  SYNCS.EXCH.64 URZ, [UR4+0xc0], UR6 ;  /* 0x0000c00604ff75b2 */ /* 0x0004620008000100 */
[----:B------:R2:W1:Y:S01]  /*0bd0*/  SYNCS.EXCH.64 URZ, [UR4+0xa8], UR8 ;  /* 0x0000a80804ff75b2 */ /* 0x0004620008000100 */
[----:B------:R2:W1:Y:S02]  /*0be0*/  SYNCS.EXCH.64 URZ, [UR4+0xc8], UR6 ;  /* 0x0000c80604ff75b2 */ /* 0x0004640008000100 */
[----:B--2---:R-:W-:Y:S01]  /*0bf0*/  NOP ;  /* 0x0000000000007918 */ /* 0x004fe20000000000 */
.L_x_13:
[----:B------:R-:W2:Y:S01]  /*0c00*/  SHFL.IDX PT, R2, R79, RZ, 0x1f ;  /* 0x00001fff4f027589 */ /* 0x000ea200000e0000 */
[----:B------:R-:W1:Y:S01]  /*0c10*/  S2UR UR47, SR_CgaCtaId ;  /* 0x00000000002f79c3 */ /* 0x000e620000008800 */
[----:B------:R-:W-:Y:S01]  /*0c20*/  NOP ;  /* 0x0000000000007918 */ /* 0x000fe20000000000 */
[----:B--2---:R-:W-:-:S13]  /*0c30*/  ISETP.NE.AND P0, PT, R2, 0x3, PT ;  /* 0x000000030200780c */ /* 0x004fda0003f05270 */
[----:B-1----:R-:W-:Y:S05]  /*0c40*/  @P0 BRA `(.L_x_14) ;  /* 0x0000000000340947 */ /* 0x002fea0003800000 */
[----:B------:R-:W-:Y:S01]  /*0c50*/  UMOV UR4, 0x400 ;  /* 0x0000040000047882 */ /* 0x000fe20000000000 */
[----:B------:R-:W-:Y:S01]  /*0c60*/  UMOV UR6, 0x20 ;  /* 0x0000002000067882 */ /* 0x000fe20000000000 */
[----:B------:R-:W-:Y:S02]  /*0c70*/  ULEA UR4, UR47, UR4, 0x18 ;  /* 0x000000042f047291 */ /* 0x000fe4000f8ec0ff */
[----:B------:R-:W-:-:S04]  /*0c80*/  UIADD3 UR6, UPT, UPT, -UR6, 0x100000, URZ ;  /* 0x0010000006067890 */ /* 0x000fc8000fffe1ff */
[----:B------:R-:W-:Y:S02]  /*0c90*/  USHF.L.U32 UR7, UR6, 0xb, URZ ;  /* 0x0000000b06077899 */ /* 0x000fe400080006ff */
[----:B------:R-:W-:Y:S01]  /*0ca0*/  USHF.L.U32 UR6, UR6, 0x1, URZ ;  /* 0x0000000106067899 */ /* 0x000fe200080006ff */
[----:B------:R-:W-:Y:S01]  /*0cb0*/  ELECT P0, URZ, PT ;  /* 0x0000000000ff782f */ /* 0x000fe20003800000 */
[----:B------:R-:W1:Y:S10]  /*0cc0*/  FENCE.VIEW.ASYNC.S ;  /* 0x00000000000073c6 */ /* 0x000e740000000000 */
[----:B-1----:R1:W2:Y:S01]  /*0cd0*/  SYNCS.EXCH.64 URZ, [UR4+0xd0], UR6 ;  /* 0x0000d00604ff75b2 */ /* 0x0022a20008000100 */
[----:B------:R1:W1:Y:S01]  /*0ce0*/  SYNCS.EXCH.64 URZ, [UR4+0xe0], UR6 ;  /* 0x0000e00604ff75b2 */ /* 0x0002620008000100 */
[----:B------:R1:W1:Y:S01]  /*0cf0*/  SYNCS.EXCH.64 URZ, [UR4+0xd8], UR6 ;  /* 0x0000d80604ff75b2 */ /* 0x0002620008000100 */
[----:B------:R1:W1:Y:S01]  /*0d00*/  SYNCS.EXCH.64 URZ, [UR4+0xe8], UR6 ;  /* 0x0000e80604ff75b2 */ /* 0x0002620008000100 */
[----:B------:R-:W-:Y:S01]  /*0d10*/  NOP ;  /* 0x0000000000007918 */ /* 0x000fe20000000000 */
.L_x_14:
[----:B-1----:R-:W1:Y:S01]  /*0d20*/  LDCU UR4, c[0x0][0x36c] ;  /* 0x00006d80ff0477ac */ /* 0x002e620008000800 */
[----:B------:R-:W-:Y:S01]  /*0d30*/  ISETP.NE.OR P3, PT, R0, 0x2, !P3 ;  /* 0x000000020000780c */ /* 0x000fe20005f65670 */
[----:B------:R-:W-:Y:S01]  /*0d40*/  NOP ;  /* 0x0000000000007918 */ /* 0x000fe20000000000 */
[----:B------:R-:W-:Y:S01]  /*0d50*/  LOP3.LUT R0, R91, 0x1f, RZ, 0xc0, !PT ;  /* 0x0000001f5b007812 */ /* 0x000fe200078ec0ff */
[----:B------:R-:W-:Y:S02]  /*0d60*/  UISETP.NE.AND UP4, UPT, UR18, URZ, UPT ;  /* 0x000000ff1200728c */ /* 0x000fe4000bf85270 */
[----:B-1----:R-:W-:-:S09]  /*0d70*/  UISETP.EQ.U32.AND UP5, UPT, UR4, 0x1, UPT ;  /* 0x000000010400788c */ /* 0x002fd2000bfa2070 */
[----:B------:R-:W-:Y:S05]  /*0d80*/  BRA.U !UP5, `(.L_x_15) ;  /* 0x000000010d087547 */ /* 0x000fea000b800000 */
[----:B--234-:R-:W-:Y:S01]  /*0d90*/  UCGABAR_ARV ;  /* 0x00000000000079c7 */ /* 0x01cfe20008000000 */
[----:B------:R-:W-:Y:S05]  /*0da0*/  BRA `(.L_x_16) ;  /* 0x0000000000047947 */ /* 0x000fea0003800000 */
.L_x_15:
[----:B--234-:R-:W-:Y:S01]  /*0db0*/  NOP ;  /* 0x0000000000007918 */ /* 0x01cfe20000000000 */
.L_x_16:
[----:B------:R-:W1:Y:S01]  /*0dc0*/  S2UR UR20, SR_CTAID.X ;  /* 0x00000000001479c3 */ /* 0x000e620000002500 */
[----:B------:R-:W-:-:S05]  /*0dd0*/  CS2R.32 R81, SR_CgaSize ;  /* 0x0000000000517805 */ /* 0x000fca0000008a00 */
[----:B------:R-:W-:-:S05]  /*0de0*/  IMAD R81, R81, -0xa0, RZ ;  /* 0xffffff6051517824 */ /* 0x000fca00078e02ff */
[----:B------:R-:W-:-:S14]  /*0df0*/  R2UR UR5, R81 ;  /* 0x00000000510572ca */ /* 0x000fdc00000e0000 */
[----:B------:R-:W2:Y:S01]  /*0e00*/  LDCU UR5, c[0x0][UR5+0x2b0] ;  /* 0x00005600050577ac */ /* 0x000ea20008000800 */
[----:B------:R-:W-:-:S05]  /*0e10*/  CS2R.32 R81, SR_CgaSize ;  /* 0x0000000000517805 */ /* 0x000fca0000008a00 */
[----:B------:R-:W-:-:S05]  /*0e20*/  IMAD R81, R81, -0xa0, RZ ;  /* 0xffffff6051517824 */ /* 0x000fca00078e02ff */
[----:B------:R-:W-:-:S14]  /*0e30*/  R2UR UR4, R81 ;  /* 0x00000000510472ca */ /* 0x000fdc00000e0000 */
[----:B------:R-:W3:Y:S01]  /*0e40*/  LDCU UR4, c[0x0][UR4+0x2b4] ;  /* 0x00005680040477ac */ /* 0x000ee20008000800 */
[----:B------:R-:W4:Y:S01]  /*0e50*/  S2UR UR24, SR_CTAID.Y ;  /* 0x00000000001879c3 */ /* 0x000f220000002600 */
[----:B------:R-:W-:-:S05]  /*0e60*/  CS2R.32 R81, SR_CgaSize ;  /* 0x0000000000517805 */ /* 0x000fca0000008a00 */
[----:B------:R-:W-:-:S05]  /*0e70*/  IMAD R81, R81, -0xa0, RZ ;  /* 0xffffff6051517824 */ /* 0x000fca00078e02ff */
[----:B------:R-:W-:-:S14]  /*0e80*/  R2UR UR7, R81 ;  /* 0x00000000510772ca */ /* 0x000fdc00000e0000 */
[----:B------:R-:W3:Y:S01]  /*0e90*/  LDCU UR7, c[0x0][UR7+0x2a0] ;  /* 0x00005400070777ac */ /* 0x000ee20008000800 */
[----:B------:R-:W-:-:S05]  /*0ea0*/  CS2R.32 R81, SR_CgaSize ;  /* 0x0000000000517805 */ /* 0x000fca0000008a00 */
[----:B------:R-:W-:-:S05]  /*0eb0*/  IMAD R81, R81, -0xa0, RZ ;  /* 0xffffff6051517824 */ /* 0x000fca00078e02ff */
[----:B------:R-:W-:-:S14]  /*0ec0*/  R2UR UR8, R81 ;  /* 0x00000000510872ca */ /* 0x000fdc00000e0000 */
[----:B------:R-:W3:Y:S01]  /*0ed0*/  LDCU UR8, c[0x0][UR8+0x2a4] ;  /* 0x00005480080877ac */ /* 0x000ee20008000800 */
[----:B------:R-:W3:Y:S01]  /*0ee0*/  LDCU UR19, c[0x0][0xb24] ;  /* 0x00016480ff1377ac */ /* 0x000ee20008000800 */
[----:B------:R-:W3:Y:S01]  /*0ef0*/  LDCU UR42, c[0x0][0xb24] ;  /* 0x00016480ff2a77ac */ /* 0x000ee20008000800 */
[----:B-1----:R-:W-:Y:S01]  /*0f00*/  I2FP.F32.U32 R3, UR20 ;  /* 0x0000001400037c45 */ /* 0x002fe20008201000 */
[----:B------:R-:W1:Y:S04]  /*0f10*/  LDCU UR25, c[0x0][0xb30] ;  /* 0x00016600ff1977ac */ /* 0x000e680008000800 */
[----:B--2---:R-:W-:Y:S01]  /*0f20*/  FMUL R3, R3, UR5 ;  /* 0x0000000503037c20 */ /* 0x004fe20008400000 */
[----:B----4-:R-:W-:-:S05]  /*0f30*/  I2FP.F32.U32 R2, UR24 ;  /* 0x0000001800027c45 */ /* 0x010fca0008201000 */
[----:B------:R-:W2:Y:S01]  /*0f40*/  F2I.U32.TRUNC.NTZ R3, R3 ;  /* 0x0000000300037305 */ /* 0x000ea2000020f000 */
[----:B---3--:R-:W-:Y:S01]  /*0f50*/  FMUL R2, R2, UR4 ;  /* 0x0000000402027c20 */ /* 0x008fe20008400000 */
[----:B------:R-:W-:-:S04]  /*0f60*/  ULOP3.LUT UR4, UR47, 0x1, URZ, 0xc0, !UPT ;  /* 0x000000012f047892 */ /* 0x000fc8000f8ec0ff */
[----:B------:R-:W-:Y:S02]  /*0f70*/  UISETP.NE.U32.AND UP0, UPT, UR4, 0x1, UPT ;  /* 0x000000010400788c */ /* 0x000fe4000bf05070 */
[----:B------:R-:W3:Y:S02]  /*0f80*/  F2I.U32.TRUNC.NTZ R2, R2 ;  /* 0x0000000200027305 */ /* 0x000ee4000020f000 */
[----:B------:R-:W-:Y:S01]  /*0f90*/  USEL UR23, URZ, 0x1800, UP0 ;  /* 0x00001800ff177887 */ /* 0x000fe20008000000 */
[----:B--2---:R-:W-:Y:S02]  /*0fa0*/  R2UR UR5, R3 ;  /* 0x00000000030572ca */ /* 0x004fe400000e0000 */
[----:B---3--:R-:W-:Y:S02]  /*0fb0*/  R2UR UR6, R2 ;  /* 0x00000000020672ca */ /* 0x008fe400000e0000 */
[----:B------:R-:W-:-:S09]  /*0fc0*/  PRMT R2, RZ, 0x7610, R2 ;  /* 0x00007610ff027816 */ /* 0x000fd20000000002 */
[----:B------:R-:W-:-:S04]  /*0fd0*/  UIADD3 UR5, UPT, UPT, -UR5, URZ, URZ ;  /* 0x000000ff05057290 */ /* 0x000fc8000fffe1ff */
[----:B------:R-:W-:Y:S02]  /*0fe0*/  UIMAD UR5, UR7, UR5, UR20 ;  /* 0x00000005070572a4 */ /* 0x000fe4000f8e0214 */
[----:B------:R-:W-:-:S04]  /*0ff0*/  UIADD3 UR4, UPT, UPT, -UR6, URZ, URZ ;  /* 0x000000ff06047290 */ /* 0x000fc8000fffe1ff */
[----:B------:R-:W-:Y:S01]  /*1000*/  IMAD.U32 R81, RZ, RZ, UR5 ;  /* 0x00000005ff517e24 */ /* 0x000fe2000f8e00ff */
[----:B------:R-:W-:-:S06]  /*1010*/  UIMAD UR4, UR8, UR4, UR24 ;  /* 0x00000004080472a4 */ /* 0x000fcc000f8e0218 */
[----:B------:R-:W-:Y:S01]  /*1020*/  IMAD.U32 R80, RZ, RZ, UR4 ;  /* 0x00000004ff507e24 */ /* 0x000fe2000f8e00ff */
[----:B-1----:R-:W-:Y:S06]  /*1030*/  BRA.U UP4, `(.L_x_17) ;  /* 0x00000001042c7547 */ /* 0x002fec000b800000 */
[----:B------:R-:W-:Y:S02]  /*1040*/  R2UR UR4, R80 ;  /* 0x00000000500472ca */ /* 0x000fe400000e0000 */
[----:B------:R-:W-:-:S11]  /*1050*/  R2UR UR6, R81 ;  /* 0x00000000510672ca */ /* 0x000fd600000e0000 */
[----:B------:R-:W-:-:S04]  /*1060*/  UISETP.NE.AND UP0, UPT, UR4, URZ, UPT ;  /* 0x000000ff0400728c */ /* 0x000fc8000bf05270 */
[----:B------:R-:W-:-:S04]  /*1070*/  UISETP.EQ.OR UP0, UPT, UR6, URZ, !UP0 ;  /* 0x000000ff0600728c */ /* 0x000fc8000c702670 */
[----:B------:R-:W-:Y:S02]  /*1080*/  USEL UR5, URZ, 0x1, !UP0 ;  /* 0x00000001ff057887 */ /* 0x000fe4000c000000 */
[----:B------:R-:W-:-:S04]  /*1090*/  UISETP.NE.AND UP0, UPT, UR4, URZ, UPT ;  /* 0x000000ff0400728c */ /* 0x000fc8000bf05270 */
[----:B------:R-:W-:Y:S02]  /*10a0*/  USEL UR4, URZ, 0x2, UP0 ;  /* 0x00000002ff047887 */ /* 0x000fe40008000000 */
[----:B------:R-:W-:-:S04]  /*10b0*/  UISETP.NE.AND UP0, UPT, UR6, 0x1, UPT ;  /* 0x000000010600788c */ /* 0x000fc8000bf05270 */
[----:B------:R-:W-:-:S04]  /*10c0*/  USEL UR4, UR4, 0x2, UP0 ;  /* 0x0000000204047887 */ /* 0x000fc80008000000 */
[----:B------:R-:W-:-:S06]  /*10d0*/  UIADD3 UR4, UPT, UPT, UR5, UR4, URZ ;  /* 0x0000000405047290 */ /* 0x000fcc000fffe0ff */
[----:B------:R-:W-:-:S07]  /*10e0*/  IMAD.U32 R2, RZ, RZ, UR4 ;  /* 0x00000004ff027e24 */ /* 0x000fce000f8e00ff */
.L_x_17:
[----:B------:R-:W1:Y:S01]  /*10f0*/  S2UR UR36, SR_CTAID.Z ;  /* 0x00000000002479c3 */ /* 0x000e620000002700 */
[----:B------:R-:W-:-:S09]  /*1100*/  UISETP.GE.AND UP0, UPT, UR19, 0x1, UPT ;  /* 0x000000011300788c */ /* 0x000fd2000bf06270 */
[----:B------:R-:W-:Y:S05]  /*1110*/  BRA.U !UP0, `(.L_x_18) ;  /* 0x0000000108d07547 */ /* 0x000fea000b800000 */
[----:B------:R-:W2:Y:S01]  /*1120*/  LDCU UR21, c[0x0][0xb0c] ;  /* 0x00016180ff1577ac */ /* 0x000ea20008000800 */
[----:B------:R-:W3:Y:S01]  /*1130*/  LDCU.128 UR12, c[0x0][0xb10] ;  /* 0x00016200ff0c77ac */ /* 0x000ee20008000c00 */
[----:B------:R-:W4:Y:S01]  /*1140*/  LDCU UR6, c[0x0][0x370] ;  /* 0x00006e00ff0677ac */ /* 0x000f220008000800 */
[----:B------:R-:W1:Y:S01]  /*1150*/  LDCU UR7, c[0x0][0x374] ;  /* 0x00006e80ff0777ac */ /* 0x000e620008000800 */
[----:B------:R-:W1:Y:S01]  /*1160*/  LDCU UR22, c[0x0][0xb20] ;  /* 0x00016400ff1677ac */ /* 0x000e620008000800 */
[----:B--2---:R-:W-:Y:S02]  /*1170*/  UISETP.NE.AND UP0, UPT, UR21, 0x1, UPT ;  /* 0x000000011500788c */ /* 0x004fe4000bf05270 */
[----:B---3--:R-:W-:Y:S01]  /*1180*/  UIMAD.WIDE.U32 UR4, UR20, UR12, URZ ;  /* 0x0000000c140472a5 */ /* 0x008fe2000f8e00ff */
[----:B------:R-:W2:Y:S01]  /*1190*/  LDCU.64 UR8, c[0x0][0xb28] ;  /* 0x00016500ff0877ac */ /* 0x000ea20008000a00 */
[----:B----4-:R-:W-:Y:S02]  /*11a0*/  UIMAD.WIDE.U32 UR10, UR6, UR12, URZ ;  /* 0x0000000c060a72a5 */ /* 0x010fe4000f8e00ff */
[----:B------:R-:W-:-:S02]  /*11b0*/  USHF.R.U32.HI UR5, URZ, UR13, UR5 ;  /* 0x0000000dff057299 */ /* 0x000fc40008011605 */
[----:B------:R-:W-:Y:S02]  /*11c0*/  UISETP.NE.AND UP2, UPT, UR19, 0x1, UPT ;  /* 0x000000011300788c */ /* 0x000fe4000bf45270 */
[----:B------:R-:W-:Y:S01]  /*11d0*/  USEL UR5, UR20, UR5, !UP0 ;  /* 0x0000000514057287 */ /* 0x000fe2000c000000 */
[----:B------:R-:W-:Y:S01]  /*11e0*/  UMOV UR10, UR11 ;  /* 0x0000000b000a7c82 */ /* 0x000fe20008000000 */
[----:B------:R-:W-:Y:S02]  /*11f0*/  UIMAD.WIDE.U32 UR16, UR24, UR15, URZ ;  /* 0x0000000f181072a5 */ /* 0x000fe4000f8e00ff */
[----:B------:R-:W-:Y:S02]  /*1200*/  @UP0 USHF.R.U32.HI UR6, URZ, UR13, UR10 ;  /* 0x0000000dff060299 */ /* 0x000fe4000801160a */
[----:B------:R-:W-:Y:S02]  /*1210*/  UISETP.NE.AND UP0, UPT, UR14, 0x1, UPT ;  /* 0x000000010e00788c */ /* 0x000fe4000bf05270 */
[----:B-1----:R-:W-:-:S02]  /*1220*/  UIMAD.WIDE.U32 UR10, UR7, UR15, URZ ;  /* 0x0000000f070a72a5 */ /* 0x002fc4000f8e00ff */
[----:B--2---:R-:W-:Y:S01]  /*1230*/  UIMAD.WIDE.U32 UR12, UR6, UR8, URZ ;  /* 0x00000008060c72a5 */ /* 0x004fe2000f8e00ff */
[----:B------:R-:W-:Y:S02]  /*1240*/  UMOV UR4, UR17 ;  /* 0x0000001100047c82 */ /* 0x000fe40008000000 */
[----:B------:R-:W-:Y:S02]  /*1250*/  USHF.R.U32.HI UR4, URZ, UR22, UR4 ;  /* 0x00000016ff047299 */ /* 0x000fe40008011604 */
[----:B------:R-:W-:Y:S02]  /*1260*/  UMOV UR10, UR11 ;  /* 0x0000000b000a7c82 */ /* 0x000fe40008000000 */
[----:B------:R-:W-:Y:S01]  /*1270*/  UMOV UR12, UR13 ;  /* 0x0000000d000c7c82 */ /* 0x000fe20008000000 */
[----:B------:R-:W-:Y:S02]  /*1280*/  @UP0 USHF.R.U32.HI UR7, URZ, UR22, UR10 ;  /* 0x00000016ff070299 */ /* 0x000fe4000801160a */
[----:B------:R-:W-:-:S02]  /*1290*/  USEL UR4, UR24, UR4, !UP0 ;  /* 0x0000000418047287 */ /* 0x000fc4000c000000 */
[----:B------:R-:W-:Y:S02]  /*12a0*/  UIMAD.WIDE.U32 UR10, UR7, UR8, URZ ;  /* 0x00000008070a72a5 */ /* 0x000fe4000f8e00ff */
[----:B------:R-:W-:Y:S02]  /*12b0*/  @UP2 USHF.R.U32.HI UR6, URZ, UR9, UR12 ;  /* 0x00000009ff062299 */ /* 0x000fe4000801160c */
[----:B------:R-:W-:-:S03]  /*12c0*/  UIMAD.WIDE.U32 UR12, UR4, UR8, URZ ;  /* 0x00000008040c72a5 */ /* 0x000fc6000f8e00ff */
[----:B------:R-:W-:Y:S02]  /*12d0*/  UMOV UR10, UR11 ;  /* 0x0000000b000a7c82 */ /* 0x000fe40008000000 */
[----:B------:R-:W-:Y:S02]  /*12e0*/  @UP2 USHF.R.U32.HI UR7, URZ, UR9, UR10 ;  /* 0x00000009ff072299 */ /* 0x000fe4000801160a */
[----:B------:R-:W-:Y:S02]  /*12f0*/  UIMAD UR10, UR6, UR19, URZ ;  /* 0x00000013060a72a4 */ /* 0x000fe4000f8e02ff */
[----:B------:R-:W-:-:S04]  /*1300*/  UIMAD UR7, UR7, UR19, URZ ;  /* 0x00000013070772a4 */ /* 0x000fc8000f8e02ff */
[----:B------:R-:W-:-:S03]  /*1310*/  UISETP.GE.AND UP0, UPT, UR4, UR7, UPT ;  /* 0x000000070400728c */ /* 0x000fc6000bf06270 */
[----:B------:R-:W-:Y:S01]  /*1320*/  UMOV UR7, UR13 ;  /* 0x0000000d00077c82 */ /* 0x000fe20008000000 */
[----:B------:R-:W-:Y:S02]  /*1330*/  UISETP.GE.OR UP0, UPT, UR5, UR10, UP0 ;  /* 0x0000000a0500728c */ /* 0x000fe40008706670 */
[----:B------:R-:W-:Y:S02]  /*1340*/  UIMAD.WIDE.U32 UR10, UR5, UR8, URZ ;  /* 0x00000008050a72a5 */ /* 0x000fe4000f8e00ff */
[----:B------:R-:W-:Y:S02]  /*1350*/  USHF.R.U32.HI UR7, URZ, UR9, UR7 ;  /* 0x00000009ff077299 */ /* 0x000fe40008011607 */
[----:B------:R-:W-:Y:S02]  /*1360*/  UIADD3 UR10, UPT, UPT, -UR4, URZ, URZ ;  /* 0x000000ff040a7290 */ /* 0x000fe4000fffe1ff */
[----:B------:R-:W-:Y:S02]  /*1370*/  USEL UR7, UR4, UR7, !UP2 ;  /* 0x0000000704077287 */ /* 0x000fe4000d000000 */
[----:B------:R-:W-:Y:S01]  /*1380*/  UIMAD UR10, UR14, UR10, UR24 ;  /* 0x0000000a0e0a72a4 */ /* 0x000fe2000f8e0218 */
[----:B------:R-:W-:Y:S01]  /*1390*/  @!UP0 UMOV UR8, UR11 ;  /* 0x0000000b00088c82 */ /* 0x000fe20008000000 */
[----:B------:R-:W-:-:S02]  /*13a0*/  UIADD3 UR11, UPT, UPT, -UR5, URZ, URZ ;  /* 0x000000ff050b7290 */ /* 0x000fc4000fffe1ff */
[----:B------:R-:W-:Y:S02]  /*13b0*/  @!UP0 USHF.R.U32.HI UR8, URZ, UR9, UR8 ;  /* 0x00000009ff088299 */ /* 0x000fe40008011608 */
[----:B------:R-:W-:Y:S02]  /*13c0*/  UIADD3 UR9, UPT, UPT, -UR7, URZ, URZ ;  /* 0x000000ff07097290 */ /* 0x000fe4000fffe1ff */
[----:B------:R-:W-:Y:S02]  /*13d0*/  @!UP0 USEL UR8, UR5, UR8, !UP2 ;  /* 0x0000000805088287 */ /* 0x000fe4000d000000 */
[----:B------:R-:W-:Y:S02]  /*13e0*/  UIMAD UR9, UR19, UR9, UR4 ;  /* 0x00000009130972a4 */ /* 0x000fe4000f8e0204 */
[----:B------:R-:W-:Y:S02]  /*13f0*/  @!UP0 UIADD3 UR7, UPT, UPT, UR7, -UR8, URZ ;  /* 0x8000000807078290 */ /* 0x000fe4000fffe0ff */
[----:B------:R-:W-:-:S02]  /*1400*/  @!UP0 UIMAD UR6, UR9, UR6, UR8 ;  /* 0x00000006090682a4 */ /* 0x000fc4000f8e0208 */
[----:B------:R-:W-:Y:S02]  /*1410*/  @!UP0 UIMAD UR4, UR7, UR19, UR5 ;  /* 0x00000013070482a4 */ /* 0x000fe4000f8e0205 */
[----:B------:R-:W-:Y:S02]  /*1420*/  UIMAD UR20, UR21, UR11, UR20 ;  /* 0x0000000b151472a4 */ /* 0x000fe4000f8e0214 */
[----:B------:R-:W-:Y:S01]  /*1430*/  UIMAD UR24, UR4, UR14, UR10 ;  /* 0x0000000e041872a4 */ /* 0x000fe2000f8e020a */
[----:B------:R-:W-:Y:S02]  /*1440*/  @!UP0 UMOV UR5, UR6 ;  /* 0x0000000600058c82 */ /* 0x000fe40008000000 */
[----:B------:R-:W-:-:S12]  /*1450*/  UIMAD UR20, UR5, UR21, UR20 ;  /* 0x00000015051472a4 */ /* 0x000fd8000f8e0214 */
.L_x_18:
[----:B------:R-:W-:-:S09]  /*1460*/  UISETP.NE.AND UP0, UPT, UR25, 0x1, UPT ;  /* 0x000000011900788c */ /* 0x000fd2000bf05270 */
[----:B------:R-:W-:Y:S05]  /*1470*/  BRA.U UP0, `(.L_x_19) ;  /* 0x0000000100407547 */ /* 0x000fea000b800000 */
[----:B------:R-:W2:Y:S01]  /*1480*/  LDCU.128 UR8, c[0x0][0xb10] ;  /* 0x00016200ff0877ac */ /* 0x000ea20008000c00 */
[----:B------:R-:W3:Y:S01]  /*1490*/  LDCU UR12, c[0x0][0xb0c] ;  /* 0x00016180ff0c77ac */ /* 0x000ee20008000800 */
[----:B------:R-:W4:Y:S01]  /*14a0*/  LDCU UR13, c[0x0][0xb20] ;  /* 0x00016400ff0d77ac */ /* 0x000f220008000800 */
[----:B--2---:R-:W-:Y:S02]  /*14b0*/  UIMAD.WIDE.U32 UR4, UR20, UR8, URZ ;  /* 0x00000008140472a5 */ /* 0x004fe4000f8e00ff */
[----:B------:R-:W-:Y:S02]  /*14c0*/  UIMAD.WIDE.U32 UR6, UR24, UR11, URZ ;  /* 0x0000000b180672a5 */ /* 0x000fe4000f8e00ff */
[----:B---3--:R-:W-:Y:S02]  /*14d0*/  UISETP.NE.AND UP0, UPT, UR12, 0x1, UPT ;  /* 0x000000010c00788c */ /* 0x008fe4000bf05270 */
[----:B------:R-:W-:-:S03]  /*14e0*/  USHF.R.U32.HI UR5, URZ, UR9, UR5 ;  /* 0x00000009ff057299 */ /* 0x000fc60008011605 */
[----:B------:R-:W-:Y:S01]  /*14f0*/  UMOV UR4, UR7 ;  /* 0x0000000700047c82 */ /* 0x000fe20008000000 */
[----:B------:R-:W-:Y:S02]  /*1500*/  USEL UR5, UR20, UR5, !UP0 ;  /* 0x0000000514057287 */ /* 0x000fe4000c000000 */
[----:B------:R-:W-:Y:S02]  /*1510*/  UISETP.NE.AND UP0, UPT, UR10, 0x1, UPT ;  /* 0x000000010a00788c */ /* 0x000fe4000bf05270 */
[----:B----4-:R-:W-:-:S04]  /*1520*/  USHF.R.U32.HI UR4, URZ, UR13, UR4 ;  /* 0x0000000dff047299 */ /* 0x010fc80008011604 */
[----:B------:R-:W-:-:S04]  /*1530*/  USEL UR4, UR24, UR4, !UP0 ;  /* 0x0000000418047287 */ /* 0x000fc8000c000000 */
[----:B------:R-:W-:Y:S02]  /*1540*/  UIADD3 UR6, UPT, UPT, UR5, -UR4, URZ ;  /* 0x8000000405067290 */ /* 0x000fe4000fffe0ff */
[----:B------:R-:W-:Y:S02]  /*1550*/  UIADD3 UR4, UPT, UPT, -UR5, UR4, URZ ;  /* 0x0000000405047290 */ /* 0x000fe4000fffe1ff */
[----:B------:R-:W-:Y:S02]  /*1560*/  UIMAD UR24, UR6, UR10, UR24 ;  /* 0x0000000a061872a4 */ /* 0x000fe4000f8e0218 */
[----:B------:R-:W-:-:S12]  /*1570*/  UIMAD UR20, UR4, UR12, UR20 ;  /* 0x0000000c041472a4 */ /* 0x000fd8000f8e0214 */
.L_x_19:
[----:B------:R-:W-:Y:S01]  /*1580*/  UISETP.NE.AND UP0, UPT, UR18, 0x2, UPT ;  /* 0x000000021200788c */ /* 0x000fe2000bf05270 */
[----:B------:R-:W-:Y:S09]  /*1590*/  BRA.U !UP5, `(.L_x_20) ;  /* 0x000000010d0c7547 */ /* 0x000ff2000b800000 */
[----:B------:R-:W-:Y:S01]  /*15a0*/  UCGABAR_WAIT ;  /* 0x0000000000007dc7 */ /* 0x000fe20008000000 */
[----:B------:R-:W-:Y:S01]  /*15b0*/  CCTL.IVALL ;  /* 0x00000000ff00798f */ /* 0x000fe20002000000 */
[----:B------:R-:W-:Y:S05]  /*15c0*/  BRA `(.L_x_21) ;  /* 0x0000000000047947 */ /* 0x000fea0003800000 */
.L_x_20:
[----:B------:R-:W-:Y:S06]  /*15d0*/  BAR.SYNC.DEFER_BLOCKING 0x0 ;  /* 0x0000000000007b1d */ /* 0x000fec0000010000 */
.L_x_21:
[----:B------:R-:W-:Y:S05]  /*15e0*/  BRA.U UP0, `(.L_x_22) ;  /* 0x0000001500047547 */ /* 0x000fea000b800000 */
[----:B------:R-:W2:Y:S01]  /*15f0*/  LDCU UR6, c[0x0][0x38c] ;  /* 0x00007180ff0677ac */ /* 0x000ea20008000800 */
[----:B------:R-:W-:Y:S01]  /*1600*/  PLOP3.LUT P1, PT, PT, PT, UP3, 0x80, 0x8 ;  /* 0x000000000008781c */ /* 0x000fe20003f2f038 */
[----:B------:R-:W-:Y:S01]  /*1610*/  IMAD.MOV.U32 R12, RZ, RZ, 0x1 ;  /* 0x00000001ff0c7424 */ /* 0x000fe200078e00ff */
[----:B------:R-:W-:Y:S01]  /*1620*/  ISETP.EQ.OR P2, PT, R0, RZ, P3 ;  /* 0x000000ff0000720c */ /* 0x000fe20001f42670 */
[----:B------:R-:W-:Y:S01]  /*1630*/  UISETP.NE.AND UP1, UPT, UR18, URZ, UPT ;  /* 0x000000ff1200728c */ /* 0x000fe2000bf25270 */
[----:B------:R-:W-:Y:S01]  /*1640*/  PLOP3.LUT P1, PT, P1, PT, PT, 0x8, 0x80 ;  /* 0x000000000080781c */ /* 0x000fe20000f2e170 */
[----:B------:R-:W-:Y:S01]  /*1650*/  USEL UR29, URZ, 0x1, UP6 ;  /* 0x00000001ff1d7887 */ /* 0x000fe2000b000000 */
[----:B------:R-:W-:Y:S01]  /*1660*/  CS2R R10, SRZ ;  /* 0x00000000000a7805 */ /* 0x000fe2000001ff00 */
[----:B------:R-:W-:Y:S01]  /*1670*/  IMAD.MOV.U32 R9, RZ, RZ, RZ ;  /* 0x000000ffff097224 */ /* 0x000fe200078e00ff */
[----:B------:R-:W3:Y:S01]  /*1680*/  LDCU UR44, c[0x0][0x370] ;  /* 0x00006e00ff2c77ac */ /* 0x000ee20008000800 */
[----:B------:R-:W-:Y:S01]  /*1690*/  IMAD.MOV.U32 R8, RZ, RZ, 0x1 ;  /* 0x00000001ff087424 */ /* 0x000fe200078e00ff */
[----:B------:R-:W4:Y:S01]  /*16a0*/  LDCU.64 UR38, c[0x0][0x348] ;  /* 0x00006900ff2677ac */ /* 0x000f220008000a00 */
[----:B------:R-:W-:-:S02]  /*16b0*/  USHF.R.U32.HI UR49, URZ, 0x6, UR23 ;  /* 0x00000006ff317899 */ /* 0x000fc40008011617 */
[----:B--2---:R-:W-:Y:S02]  /*16c0*/  UIADD3 UR5, UPT, UPT, UR6, 0x7f, URZ ;  /* 0x0000007f06057890 */ /* 0x004fe4000fffe0ff */
[----:B------:R-:W-:Y:S02]  /*16d0*/  UIADD3 UR50, UPT, UPT, UR6, 0xfe, URZ ;  /* 0x000000fe06327890 */ /* 0x000fe4000fffe0ff */
[----:B------:R-:W-:Y:S01]  /*16e0*/  USHF.R.S32.HI UR4, URZ, 0x1f, UR5 ;  /* 0x0000001fff047899 */ /* 0x000fe20008011405 */
[----:B------:R-:W2:Y:S03]  /*16f0*/  LDCU UR43, c[0x0][0x374] ;  /* 0x00006e80ff2b77ac */ /* 0x000ea60008000800 */
[----:B------:R-:W-:Y:S02]  /*1700*/  ULEA.HI UR4, UR4, UR5, URZ, 0x7 ;  /* 0x0000000504047291 */ /* 0x000fe4000f8f38ff */
[----:B------:R-:W-:-:S02]  /*1710*/  USEL UR29, UR29, 0x2, UP1 ;  /* 0x000000021d1d7887 */ /* 0x000fc40008800000 */
[----:B------:R-:W-:Y:S02]  /*1720*/  USHF.R.S32.HI UR46, URZ, 0x7, UR4 ;  /* 0x00000007ff2e7899 */ /* 0x000fe40008011404 */
[----:B------:R-:W-:Y:S02]  /*1730*/  UIADD3 UR4, UPT, UPT, UR6, -0x1, URZ ;  /* 0xffffffff06047890 */ /* 0x000fe4000fffe0ff */
[----:B------:R-:W-:Y:S02]  /*1740*/  UISETP.LT.U32.AND UP0, UPT, UR46, 0x3, UPT ;  /* 0x000000032e00788c */ /* 0x000fe4000bf01070 */
[----:B------:R-:W-:Y:S02]  /*1750*/  UISETP.GE.U32.AND UP2, UPT, UR4, -0xff, UPT ;  /* 0xffffff010400788c */ /* 0x000fe4000bf46070 */
[----:B------:R-:W-:Y:S01]  /*1760*/  USEL UR45, UR46, 0x3, UP0 ;  /* 0x000000032e2d7887 */ /* 0x000fe20008000000 */
[----:B------:R-:W-:-:S03]  /*1770*/  UMOV UR21, URZ ;  /* 0x000000ff00157c82 */ /* 0x000fc60008000000 */
[----:B------:R-:W-:Y:S02]  /*1780*/  UIADD3 UR22, UPT, UPT, UR45, -0x1, URZ ;  /* 0xffffffff2d167890 */ /* 0x000fe4000fffe0ff */
[----:B------:R-:W-:-:S03]  /*1790*/  UIADD3 UR48, UPT, UPT, UR46, -UR45, URZ ;  /* 0x8000002d2e307290 */ /* 0x000fc6000fffe0ff */
[----:B------:R-:W-:-:S04]  /*17a0*/  @UP2 UIADD3 UR22, UPT, UPT, UR45, URZ, URZ ;  /* 0x000000ff2d162290 */ /* 0x000fc8000fffe0ff */
[----:B--234-:R-:W-:-:S12]  /*17b0*/  UIADD3 UR22, UPT, UPT, UR22, 0x1, URZ ;  /* 0x0000000116167890 */ /* 0x01cfd8000fffe0ff */
.L_x_42:
[----:B------:R-:W-:Y:S01]  /*17c0*/  UISETP.NE.AND UP0, UPT, UR47, URZ, UPT ;  /* 0x000000ff2f00728c */ /* 0x000fe2000bf05270 */
[----:B------:R-:W2:Y:S08]  /*17d0*/  S2UR UR47, SR_CgaCtaId ;  /* 0x00000000002f79c3 */ /* 0x000eb00000008800 */
[----:B-1----:R-:W-:Y:S05]  /*17e0*/  BRA.U UP0, `(.L_x_23) ;  /* 0x0000000100347547 */ /* 0x002fea000b800000 */
[----:B------:R-:W3:Y:S01]  /*17f0*/  S2R R0, SR_CgaCtaId ;  /* 0x0000000000007919 */ /* 0x000ee20000008800 */
[----:B------:R-:W-:Y:S02]  /*1800*/  MOV R3, 0x400 ;  /* 0x0000040000037802 */ /* 0x000fe40000000f00 */
[----:B------:R-:W-:Y:S02]  /*1810*/  SHF.L.U32 R2, R8, 0x1f, RZ ;  /* 0x0000001f08027819 */ /* 0x000fe400000006ff */
[----:B---3--:R-:W-:-:S05]  /*1820*/  LEA R0, R0, R3, 0x18 ;  /* 0x0000000300007211 */ /* 0x008fca00078ec0ff */
[----:B------:R-:W-:-:S04]  /*1830*/  IMAD R3, R9, 0x8, R0 ;  /* 0x0000000809037824 */ /* 0x000fc800078e0200 */
[----:B------:R-:W3:Y:S02]  /*1840*/  SYNCS.PHASECHK.TRANS64.TRYWAIT P0, [R3+URZ+0xe0], R2 ;  /* 0x0000e002030075a7 */ /* 0x000ee400080011ff */
[----:B---3--:R-:W-:Y:S05]  /*1850*/  @!P0 BRA `(.L_x_24) ;  /* 0x0000007000948947 */ /* 0x008fea0003800000 */
.L_x_128:
[----:B------:R-:W-:Y:S01]  /*1860*/  VIADD R9, R9, 0x1 ;  /* 0x0000000109097836 */ /* 0x000fe20000000000 */
[----:B------:R3:W-:Y:S04]  /*1870*/  SYNCS.ARRIVE.TRANS64.A1T0 RZ, [R3+URZ+0xd0], RZ ;  /* 0x0000d0ff03ff79a7 */ /* 0x0007e800081000ff */
[----:B------:R-:W-:-:S04]  /*1880*/  ISETP.NE.AND P0, PT, R9, 0x2, PT ;  /* 0x000000020900780c */ /* 0x000fc80003f05270 */
[----:B------:R-:W-:Y:S02]  /*1890*/  SEL R9, R9, RZ, P0 ;  /* 0x000000ff09097207 */ /* 0x000fe40000000000 */
[----:B---3--:R-:W-:-:S04]  /*18a0*/  SEL R3, RZ, 0x1, P0 ;  /* 0x00000001ff037807 */ /* 0x008fc80000000000 */
[----:B------:R-:W-:-:S07]  /*18b0*/  LOP3.LUT R8, R8, R3, RZ, 0x3c, !PT ;  /* 0x0000000308087212 */ /* 0x000fce00078e3cff */
.L_x_23:
[----:B------:R-:W-:Y:S01]  /*18c0*/  UMOV UR13, 0x400 ;  /* 0x00000400000d7882 */ /* 0x000fe20000000000 */
[----:B------:R-:W-:Y:S01]  /*18d0*/  SHF.L.U32 R0, R12, 0x1f, RZ ;  /* 0x0000001f0c007819 */ /* 0x000fe200000006ff */
[----:B--2---:R-:W-:Y:S02]  /*18e0*/  ULEA UR13, UR47, UR13, 0x18 ;  /* 0x0000000d2f0d7291 */ /* 0x004fe4000f8ec0ff */
[----:B------:R-:W-:Y:S02]  /*18f0*/  UISETP.GE.U32.AND UP0, UPT, UR50, 0xff, UPT ;  /* 0x000000ff3200788c */ /* 0x000fe4000bf06070 */
[----:B------:R-:W-:Y:S02]  /*1900*/  ULEA UR4, UR21, UR13, 0x3 ;  /* 0x0000000d15047291 */ /* 0x000fe4000f8e18ff */
[----:B------:R-:W-:Y:S02]  /*1910*/  USHF.L.U32 UR35, UR20, 0x6, URZ ;  /* 0x0000000614237899 */ /* 0x000fe400080006ff */
[----:B------:R-:W-:Y:S01]  /*1920*/  UIMAD UR19, UR24, 0xc0, UR49 ;  /* 0x000000c0181378a4 */ /* 0x000fe2000f8e0231 */
[----:B------:R-:W-:-:S04]  /*1930*/  UMOV UR14, URZ ;  /* 0x000000ff000e7c82 */ /* 0x000fc80008000000 */
[----:B------:R2:W3:Y:S01]  /*1940*/  SYNCS.PHASECHK.TRANS64.TRYWAIT P0, [UR4+0x18], R0 ;  /* 0x00001800ff0075a7 */ /* 0x0004e20008001104 */
[----:B------:R-:W-:Y:S06]  /*1950*/  BRA.U !UP0, `(.L_x_25) ;  /* 0x0000000108f07547 */ /* 0x000fec000b800000 */
[----:B------:R-:W-:Y:S01]  /*1960*/  UMOV UR15, URZ ;  /* 0x000000ff000f7c82 */ /* 0x000fe20008000000 */
[----:B------:R-:W-:-:S05]  /*1970*/  UMOV UR4, UR21 ;  /* 0x0000001500047c82 */ /* 0x000fca0008000000 */
.L_x_31:
[----:B------:R-:W-:Y:S01]  /*1980*/  ULEA UR33, UR4, UR13, 0x3 ;  /* 0x0000000d04217291 */ /* 0x000fe2000f8e18ff */
[----:B---3--:R-:W-:Y:S01]  /*1990*/  @!P3 MOV R2, 0x10000 ;  /* 0x000100000002b802 */ /* 0x008fe20000000f00 */
[----:B-1-3--:R-:W-:Y:S10]  /*19a0*/  @P0 BRA `(.L_x_26) ;  /* 0x00000000000c0947 */ /* 0x00aff40003800000 */
[----:B------:R-:W-:-:S04]  /*19b0*/  SHF.L.U32 R3, R12, 0x1f, RZ ;  /* 0x0000001f0c037819 */ /* 0x000fc800000006ff */
[----:B------:R-:W3:Y:S02]  /*19c0*/  SYNCS.PHASECHK.TRANS64.TRYWAIT P0, [UR33+0x18], R3 ;  /* 0x00001803ff0075a7 */ /* 0x000ee40008001121 */
[----:B---3--:R-:W-:Y:S05]  /*19d0*/  @!P0 BRA `(.L_x_27) ;  /* 0x0000007000488947 */ /* 0x008fea0003800000 */
.L_x_26:
[----:B------:R3:W-:Y:S01]  /*19e0*/  @!P3 SYNCS.ARRIVE.TRANS64 RZ, [UR33], R2 ;  /* 0x00000002ffffb9a7 */ /* 0x0007e20008000021 */
[----:B------:R-:W-:-:S04]  /*19f0*/  ULOP3.LUT UR5, UR29, 0x2, URZ, 0xfc, !UPT ;  /* 0x000000021d057892 */ /* 0x000fc8000f8efcff */
[----:B------:R-:W-:-:S09]  /*1a00*/  UISETP.NE.AND UP0, UPT, UR5, 0x2, UPT ;  /* 0x000000020500788c */ /* 0x000fd2000bf05270 */
[----:B------:R-:W-:Y:S05]  /*1a10*/  BRA.U UP0, `(.L_x_28) ;  /* 0x0000000100047547 */ /* 0x000fea000b800000 */
[----:B-1----:R-:W-:Y:S05]  /*1a20*/  BPT.TRAP 0x1 ;  /* 0x000000040000795c */ /* 0x002fea0000300000 */
.L_x_28:
[----:B------:R-:W-:Y:S04]  /*1a30*/  BSSY.RECONVERGENT B0, `(.L_x_29) ;  /* 0x0000003000007945 */ /* 0x000fe80003800200 */
[----:B------:R-:W-:Y:S05]  /*1a40*/  @P2 BRA `(.L_x_30) ;  /* 0x0000000000042947 */ /* 0x000fea0003800000 */
[----:B-1----:R-:W-:Y:S05]  /*1a50*/  BPT.TRAP 0x1 ;  /* 0x000000040000795c */ /* 0x002fea0000300000 */
.L_x_30:
[----:B-1----:R-:W-:Y:S05]  /*1a60*/  BSYNC.RECONVERGENT B0 ;  /* 0x0000000000007941 */ /* 0x002fea0003800200 */
.L_x_29:
[----:B------:R-:W-:Y:S02]  /*1a70*/  UIADD3 UR5, UPT, UPT, UR4, 0x1, URZ ;  /* 0x0000000104057890 */ /* 0x000fe4000fffe0ff */
[----:B------:R-:W-:Y:S02]  /*1a80*/  ULEA UR24, UR4, UR13, 0xe ;  /* 0x0000000d04187291 */ /* 0x000fe4000f8e70ff */
[----:B------:R-:W-:Y:S02]  /*1a90*/  UISETP.NE.AND UP0, UPT, UR5, 0x3, UPT ;  /* 0x000000030500788c */ /* 0x000fe4000bf05270 */
[----:B------:R-:W-:Y:S02]  /*1aa0*/  UIMAD UR8, UR4, 0x6000, UR23 ;  /* 0x00006000040878a4 */ /* 0x000fe4000f8e0217 */
[----:B------:R-:W-:Y:S02]  /*1ab0*/  USEL UR6, URZ, 0x1, UP0 ;  /* 0x00000001ff067887 */ /* 0x000fe40008000000 */
[----:B------:R-:W-:-:S02]  /*1ac0*/  USEL UR21, UR5, URZ, UP0 ;  /* 0x000000ff05157287 */ /* 0x000fc40008000000 */
[----:B------:R-:W-:Y:S02]  /*1ad0*/  UIADD3 UR4, UP0, UPT, UR38, 0x180, URZ ;  /* 0x0000018026047890 */ /* 0x000fe4000ff1e0ff */
[----:B------:R-:W-:Y:S01]  /*1ae0*/  ULEA UR5, UR21, UR13, 0x3 ;  /* 0x0000000d15057291 */ /* 0x000fe2000f8e18ff */
[----:B------:R-:W-:Y:S01]  /*1af0*/  LOP3.LUT R12, R12, UR6, RZ, 0x3c, !PT ;  /* 0x000000060c0c7c12 */ /* 0x000fe2000f8e3cff */
[----:B------:R-:W-:Y:S02]  /*1b00*/  USHF.L.U32 UR34, UR15, 0x7, URZ ;  /* 0x000000070f227899 */ /* 0x000fe400080006ff */
[----:B------:R-:W-:Y:S01]  /*1b10*/  UIADD3 UR15, UPT, UPT, UR15, 0x1, URZ ;  /* 0x000000010f0f7890 */ /* 0x000fe2000fffe0ff */
[----:B--2---:R-:W-:Y:S01]  /*1b20*/  SHF.L.U32 R0, R12, 0x1f, RZ ;  /* 0x0000001f0c007819 */ /* 0x004fe200000006ff */
[----:B------:R-:W-:Y:S02]  /*1b30*/  UIADD3 UR6, UP1, UPT, UR38, 0x80, URZ ;  /* 0x0000008026067890 */ /* 0x000fe4000ff3e0ff */
[----:B------:R-:W-:Y:S01]  /*1b40*/  ULEA UR8, UR8, UR13, 0x1 ;  /* 0x0000000d08087291 */ /* 0x000fe2000f8e08ff */
[----:B------:R4:W1:Y:S01]  /*1b50*/  SYNCS.PHASECHK.TRANS64.TRYWAIT P0, [UR5+0x18], R0 ;  /* 0x00001800ff0075a7 */ /* 0x0008620008001105 */
[----:B------:R-:W-:-:S02]  /*1b60*/  UIADD3.X UR5, UPT, UPT, URZ, UR39, URZ, UP0, !UPT ;  /* 0x00000027ff057290 */ /* 0x000fc400087fe4ff */
[----:B------:R-:W-:Y:S02]  /*1b70*/  UISETP.NE.AND UP0, UPT, UR15, UR22, UPT ;  /* 0x000000160f00728c */ /* 0x000fe4000bf05270 */
[----:B------:R-:W-:Y:S02]  /*1b80*/  UIADD3.X UR7, UPT, UPT, URZ, UR39, URZ, UP1, !UPT ;  /* 0x00000027ff077290 */ /* 0x000fe40008ffe4ff */
[----:B------:R-:W-:Y:S02]  /*1b90*/  UIADD3 UR32, UPT, UPT, UR24, 0x6800, URZ ;  /* 0x0000680018207890 */ /* 0x000fe4000fffe0ff */
[----:B------:R-:W-:Y:S02]  /*1ba0*/  UIADD3 UR26, UPT, UPT, UR34, 0x40, URZ ;  /* 0x00000040221a7890 */ /* 0x000fe4000fffe0ff */
[----:B------:R-:W-:Y:S02]  /*1bb0*/  UIADD3 UR24, UPT, UPT, UR24, 0x8800, URZ ;  /* 0x0000880018187890 */ /* 0x000fe4000fffe0ff */
[----:B------:R-:W-:-:S02]  /*1bc0*/  UIADD3 UR16, UPT, UPT, UR8, 0x12800, URZ ;  /* 0x0001280008107890 */ /* 0x000fc4000fffe0ff */
[----:B------:R-:W-:Y:S01]  /*1bd0*/  UIADD3 UR8, UPT, UPT, UR8, 0x18800, URZ ;  /* 0x0001880008087890 */ /* 0x000fe2000fffe0ff */
[----:B------:R-:W-:Y:S01]  /*1be0*/  UMOV UR30, 0x0 ;  /* 0x00000000001e7882 */ /* 0x000fe20000000000 */
[----:B------:R-:W-:Y:S01]  /*1bf0*/  UMOV UR31, 0x10000000 ;  /* 0x10000000001f7882 */ /* 0x000fe20000000000 */
[----:B------:R-:W-:Y:S01]  /*1c00*/  UMOV UR25, UR33 ;  /* 0x0000002100197c82 */ /* 0x000fe20008000000 */
[----:B------:R-:W-:Y:S01]  /*1c10*/  UMOV UR27, UR35 ;  /* 0x00000023001b7c82 */ /* 0x000fe20008000000 */
[----:B------:R-:W-:Y:S01]  /*1c20*/  UMOV UR28, UR36 ;  /* 0x00000024001c7c82 */ /* 0x000fe20008000000 */
[----:B------:R-:W-:Y:S01]  /*1c30*/  UMOV UR14, 0x30000 ;  /* 0x00030000000e7882 */ /* 0x000fe20000000000 */
[----:B------:R-:W-:Y:S01]  /*1c40*/  UMOV UR17, UR33 ;  /* 0x0000002100117c82 */ /* 0x000fe20008000000 */
[----:B------:R-:W-:Y:S01]  /*1c50*/  UMOV UR20, UR36 ;  /* 0x0000002400147c82 */ /* 0x000fe20008000000 */
[----:B------:R-:W-:Y:S01]  /*1c60*/  UMOV UR18, UR34 ;  /* 0x0000002200127c82 */ /* 0x000fe20008000000 */
[----:B------:R-:W-:Y:S01]  /*1c70*/  UTMALDG.3D [UR32], [UR6], desc[UR30] ;  /* 0x00001e20060075b4 */ /* 0x000fe20008011000 */
[----:B------:R-:W-:Y:S01]  /*1c80*/  UMOV UR11, UR19 ;  /* 0x00000013000b7c82 */ /* 0x000fe20008000000 */
[----:B------:R-:W-:Y:S01]  /*1c90*/  UMOV UR12, UR36 ;  /* 0x00000024000c7c82 */ /* 0x000fe20008000000 */
[----:B------:R-:W-:Y:S01]  /*1ca0*/  UMOV UR9, UR33 ;  /* 0x0000002100097c82 */ /* 0x000fe20008000000 */
[----:B------:R-:W-:Y:S01]  /*1cb0*/  UMOV UR10, UR26 ;  /* 0x0000001a000a7c82 */ /* 0x000fe20008000000 */
[----:B------:R-:W-:Y:S01]  /*1cc0*/  UTMALDG.3D [UR24], [UR6], desc[UR30] ;  /* 0x00001e18060075b4 */ /* 0x000fe20008011000 */
[----:B------:R-:W-:Y:S01]  /*1cd0*/  UTMALDG.3D.MULTICAST [UR16], [UR4], UR14, desc[UR30] ;  /* 0x00001e10040073b4 */ /* 0x000fe2000801180e */
[----:B------:R2:W-:Y:S02]  /*1ce0*/  UTMALDG.3D.MULTICAST [UR8], [UR4], UR14, desc[UR30] ;  /* 0x00001e08040073b4 */ /* 0x0005e4000801180e */
[----:B--2---:R-:W-:Y:S01]  /*1cf0*/  UMOV UR14, UR22 ;  /* 0x00000016000e7c82 */ /* 0x004fe20008000000 */
[----:B------:R-:W-:Y:S01]  /*1d00*/  UMOV UR4, UR21 ;  /* 0x0000001500047c82 */ /* 0x000fe20008000000 */
[----:B----4-:R-:W-:Y:S05]  /*1d10*/  BRA.U UP0, `(.L_x_31) ;  /* 0xfffffffd00187547 */ /* 0x010fea000b83ffff */
.L_x_25:
[----:B------:R-:W-:Y:S01]  /*1d20*/  ULEA UR4, UR21, UR13, 0x3 ;  /* 0x0000000d15047291 */ /* 0x000fe2000f8e18ff */
[----:B--2---:R-:W-:Y:S01]  /*1d30*/  SHF.L.U32 R0, R12, 0x1f, RZ ;  /* 0x0000001f0c007819 */ /* 0x004fe200000006ff */
[----:B------:R-:W-:Y:S01]  /*1d40*/  @!P1 SYNCS.ARRIVE.TRANS64.A1T0 RZ, [UR13+0x68], RZ ;  /* 0x000068ffffff99a7 */ /* 0x000fe2000810000d */
[----:B------:R-:W-:-:S06]  /*1d50*/  UISETP.GT.AND UP0, UPT, UR46, UR45, UPT ;  /* 0x0000002d2e00728c */ /* 0x000fcc000bf04270 */
[----:B-1-3--:R1:W2:Y:S03]  /*1d60*/  SYNCS.PHASECHK.TRANS64.TRYWAIT P0, [UR4+0x18], R0 ;  /* 0x00001800ff0075a7 */ /* 0x00a2a60008001104 */
[----:B------:R-:W-:Y:S05]  /*1d70*/  BRA.U !UP0, `(.L_x_32) ;  /* 0x0000000108ec7547 */ /* 0x000fea000b800000 */
[----:B------:R-:W-:Y:S01]  /*1d80*/  UIADD3 UR15, UPT, UPT, UR48, UR14, URZ ;  /* 0x0000000e300f7290 */ /* 0x000fe2000fffe0ff */
[----:B------:R-:W-:-:S11]  /*1d90*/  UMOV UR4, UR21 ;  /* 0x0000001500047c82 */ /* 0x000fd60008000000 */
.L_x_38:
[----:B------:R-:W-:Y:S01]  /*1da0*/  ULEA UR33, UR4, UR13, 0x3 ;  /* 0x0000000d04217291 */ /* 0x000fe2000f8e18ff */
[----:B--2---:R-:W-:Y:S01]  /*1db0*/  @!P3 MOV R2, 0x10000 ;  /* 0x000100000002b802 */ /* 0x004fe20000000f00 */
[----:B--2-4-:R-:W-:Y:S10]  /*1dc0*/  @P0 BRA `(.L_x_33) ;  /* 0x00000000000c0947 */ /* 0x014ff40003800000 */
[----:B------:R-:W-:-:S04]  /*1dd0*/  SHF.L.U32 R3, R12, 0x1f, RZ ;  /* 0x0000001f0c037819 */ /* 0x000fc800000006ff */
[----:B------:R-:W2:Y:S02]  /*1de0*/  SYNCS.PHASECHK.TRANS64.TRYWAIT P0, [UR33+0x18], R3 ;  /* 0x00001803ff0075a7 */ /* 0x000ea40008001121 */
[----:B--2---:R-:W-:Y:S05]  /*1df0*/  @!P0 BRA `(.L_x_34) ;  /* 0x0000006c00588947 */ /* 0x004fea0003800000 */
.L_x_33:
[----:B------:R2:W-:Y:S01]  /*1e00*/  @!P3 SYNCS.ARRIVE.TRANS64 RZ, [UR33], R2 ;  /* 0x00000002ffffb9a7 */ /* 0x0005e20008000021 */
[----:B------:R-:W-:-:S04]  /*1e10*/  ULOP3.LUT UR5, UR29, 0x2, URZ, 0xfc, !UPT ;  /* 0x000000021d057892 */ /* 0x000fc8000f8efcff */
[----:B------:R-:W-:-:S09]  /*1e20*/  UISETP.NE.AND UP0, UPT, UR5, 0x2, UPT ;  /* 0x000000020500788c */ /* 0x000fd2000bf05270 */
[----:B------:R-:W-:Y:S05]  /*1e30*/  BRA.U UP0, `(.L_x_35) ;  /* 0x0000000100047547 */ /* 0x000fea000b800000 */
[----:B------:R-:W-:Y:S05]  /*1e40*/  BPT.TRAP 0x1 ;  /* 0x000000040000795c */ /* 0x000fea0000300000 */
.L_x_35:
[----:B------:R-:W-:Y:S04]  /*1e50*/  BSSY.RECONVERGENT B0, `(.L_x_36) ;  /* 0x0000003000007945 */ /* 0x000fe80003800200 */
[----:B------:R-:W-:Y:S05]  /*1e60*/  @P2 BRA `(.L_x_37) ;  /* 0x0000000000042947 */ /* 0x000fea0003800000 */
[----:B------:R-:W-:Y:S05]  /*1e70*/  BPT.TRAP 0x1 ;  /* 0x000000040000795c */ /* 0x000fea0000300000 */
.L_x_37:
[----:B------:R-:W-:Y:S05]  /*1e80*/  BSYNC.RECONVERGENT B0 ;  /* 0x0000000000007941 */ /* 0x000fea0003800200 */
.L_x_36:
        /* <DEDUP_REMOVED lines=11> */
[----:B-1----:R-:W-:Y:S01]  /*1f40*/  SHF.L.U32 R0, R12, 0x1f, RZ ;  /* 0x0000001f0c007819 */ /* 0x002fe200000006ff */
[----:B------:R-:W-:Y:S02]  /*1f50*/  UIADD3 UR6, UP1, UPT, UR38, 0x80, URZ ;  /* 0x0000008026067890 */ /* 0x000fe4000ff3e0ff */
[----:B------:R-:W-:Y:S01]  /*1f60*/  ULEA UR8, UR8, UR13, 0x1 ;  /* 0x0000000d08087291 */ /* 0x000fe2000f8e08ff */
[----:B------:R3:W4:Y:S01]  /*1f70*/  SYNCS.PHASECHK.TRANS64.TRYWAIT P0, [UR5+0x18], R0 ;  /* 0x00001800ff0075a7 */ /* 0x0007220008001105 */
        /* <DEDUP_REMOVED lines=16> */
[----:B------:R-:W-:Y:S01]  /*2080*/  UTMALDG.3D [UR32], [UR6], desc[UR30] ;  /* 0x00001e20060075b4 */ /* 0x000fe20008011000 */
[----:B------:R-:W-:Y:S01]  /*2090*/  UMOV UR18, UR34 ;  /* 0x0000002200127c82 */ /* 0x000fe20008000000 */
[----:B------:R-:W-:Y:S01]  /*20a0*/  UMOV UR11, UR19 ;  /* 0x00000013000b7c82 */ /* 0x000fe20008000000 */
[----:B------:R-:W-:Y:S01]  /*20b0*/  UMOV UR12, UR36 ;  /* 0x00000024000c7c82 */ /* 0x000fe20008000000 */
[----:B------:R-:W-:Y:S01]  /*20c0*/  UMOV UR9, UR33 ;  /* 0x0000002100097c82 */ /* 0x000fe20008000000 */
[----:B------:R-:W-:Y:S01]  /*20d0*/  UMOV UR10, UR26 ;  /* 0x0000001a000a7c82 */ /* 0x000fe20008000000 */
[----:B------:R-:W-:Y:S01]  /*20e0*/  UTMALDG.3D [UR24], [UR6], desc[UR30] ;  /* 0x00001e18060075b4 */ /* 0x000fe20008011000 */
[----:B------:R-:W-:Y:S01]  /*20f0*/  UTMALDG.3D.MULTICAST [UR16], [UR4], UR37, desc[UR30] ;  /* 0x00001e10040073b4 */ /* 0x000fe20008011825 */
[----:B------:R1:W-:Y:S02]  /*2100*/  UTMALDG.3D.MULTICAST [UR8], [UR4], UR37, desc[UR30] ;  /* 0x00001e08040073b4 */ /* 0x0003e40008011825 */
[----:B-1----:R-:W-:Y:S01]  /*2110*/  UMOV UR4, UR21 ;  /* 0x0000001500047c82 */ /* 0x002fe20008000000 */
[----:B---3--:R-:W-:Y:S05]  /*2120*/  BRA.U UP0, `(.L_x_38) ;  /* 0xfffffffd001c7547 */ /* 0x008fea000b83ffff */
.L_x_32:
[C---:B------:R-:W-:Y:S01]  /*2130*/  LEA R3, R11.reuse, UR13, 0x3 ;  /* 0x0000000d0b037c11 */ /* 0x040fe2000f8e18ff */
[----:B------:R-:W-:Y:S01]  /*2140*/  NOP ;  /* 0x0000000000007918 */ /* 0x000fe20000000000 */
[----:B-1----:R-:W-:Y:S02]  /*2150*/  SHF.L.U32 R0, R10, 0x1f, RZ ;  /* 0x0000001f0a007819 */ /* 0x002fe400000006ff */
[----:B------:R-:W-:Y:S02]  /*2160*/  LEA R5, R11, UR13, 0x4 ;  /* 0x0000000d0b057c11 */ /* 0x000fe4000f8e20ff */
[----:B--2-4-:R-:W1:Y:S02]  /*2170*/  SYNCS.PHASECHK.TRANS64.TRYWAIT P0, [R3+URZ+0x70], R0 ;  /* 0x00007000030075a7 */ /* 0x014e6400080011ff */
[----:B-1----:R-:W-:Y:S05]  /*2180*/  @!P0 BRA `(.L_x_39) ;  /* 0x00000068008c8947 */ /* 0x002fea0003800000 */
.L_x_131:
[----:B------:R-:W2:Y:S01]  /*2190*/  LDS.128 R4, [R5+0x100] ;  /* 0x0001000005047984 */ /* 0x000ea20000000c00 */
[----:B------:R-:W-:Y:S01]  /*21a0*/  UISETP.GE.AND UP0, UPT, UR42, 0x1, UPT ;  /* 0x000000012a00788c */ /* 0x000fe2000bf06270 */
[----:B------:R-:W-:Y:S01]  /*21b0*/  @!PT LDS RZ, [RZ] ;  /* 0x00000000fffff984 */ /* 0x000fe20000000800 */
[----:B------:R-:W-:Y:S01]  /*21c0*/  @!PT LDS RZ, [RZ] ;  /* 0x00000000fffff984 */ /* 0x000fe20000000800 */
[----:B------:R-:W-:Y:S01]  /*21d0*/  @!PT LDS RZ, [RZ] ;  /* 0x00000000fffff984 */ /* 0x000fe20000000800 */
[----:B------:R-:W-:Y:S01]  /*21e0*/  @!PT LDS RZ, [RZ] ;  /* 0x00000000fffff984 */ /* 0x000fe20000000800 */
[----:B------:R3:W-:Y:S06]  /*21f0*/  MEMBAR.ALL.CTA ;  /* 0x0000000000007992 */ /* 0x0007ec0000008000 */
[----:B---3--:R-:W3:Y:S01]  /*2200*/  FENCE.VIEW.ASYNC.S ;  /* 0x00000000000073c6 */ /* 0x008ee20000000000 */
[----:B--2---:R-:W-:-:S13]  /*2210*/  LOP3.LUT P0, RZ, R6, 0x1, RZ, 0xc0, !PT ;  /* 0x0000000106ff7812 */ /* 0x004fda000780c0ff */
[----:B---3--:R-:W-:Y:S01]  /*2220*/  VOTEU.ANY UP1, P0 ;  /* 0x0000000000ff7886 */ /* 0x008fe20000020100 */
[----:B------:R-:W-:-:S13]  /*2230*/  PLOP3.LUT P0, PT, PT, PT, UP1, 0x80, 0x8 ;  /* 0x000000000008781c */ /* 0x000fda0003f0f018 */
[----:B-1----:R-:W-:Y:S02]  /*2240*/  @P0 LOP3.LUT R0, R5, 0xffff, RZ, 0xc0, !PT ;  /* 0x0000ffff05000812 */ /* 0x002fe400078ec0ff */
[----:B------:R-:W-:Y:S02]  /*2250*/  @P0 MOV R2, R4 ;  /* 0x0000000400020202 */ /* 0x000fe40000000f00 */
[----:B------:R-:W-:Y:S01]  /*2260*/  @P0 R2UR UR5, R0 ;  /* 0x00000000000502ca */ /* 0x000fe200000e0000 */
[----:B------:R-:W-:Y:S01]  /*2270*/  VIADD R0, R3, 0x80 ;  /* 0x0000008003007836 */ /* 0x000fe20000000000 */
[----:B------:R-:W-:Y:S02]  /*2280*/  @P0 SHF.R.U32.HI R4, RZ, 0x10, R5 ;  /* 0x00000010ff040819 */ /* 0x000fe40000011605 */
[----:B------:R-:W-:Y:S02]  /*2290*/  @P0 R2UR UR6, R2 ;  /* 0x00000000020602ca */ /* 0x000fe400000e0000 */
[----:B------:R-:W-:-:S02]  /*22a0*/  PRMT R0, RZ, 0x654, R0 ;  /* 0x00000654ff007816 */ /* 0x000fc40000000000 */
[----:B------:R-:W-:Y:S02]  /*22b0*/  @P0 R2UR UR4, R4 ;  /* 0x00000000040402ca */ /* 0x000fe400000e0000 */
[----:B------:R1:W-:Y:S03]  /*22c0*/  SYNCS.ARRIVE.TRANS64.RED.A1T0 RZ, [R0+URZ], RZ ;  /* 0x000000ff00ff79a7 */ /* 0x0003e600081004ff */
[----:B------:R-:W-:-:S04]  /*22d0*/  @UP1 UMOV UR40, UR5 ;  /* 0x0000000500281c82 */ /* 0x000fc80008000000 */
[----:B------:R-:W-:-:S04]  /*22e0*/  @UP1 UMOV UR41, UR6 ;  /* 0x0000000600291c82 */ /* 0x000fc80008000000 */
[----:B------:R-:W-:Y:S01]  /*22f0*/  @UP1 UMOV UR36, UR4 ;  /* 0x0000000400241c82 */ /* 0x000fe20008000000 */
[----:B------:R-:W-:Y:S05]  /*2300*/  BRA.U !UP0, `(.L_x_40) ;  /* 0x0000000108d47547 */ /* 0x000fea000b800000 */
[----:B------:R-:W2:Y:S01]  /*2310*/  LDCU.128 UR16, c[0x0][0xb10] ;  /* 0x00016200ff1077ac */ /* 0x000ea20008000c00 */
[----:B------:R-:W3:Y:S01]  /*2320*/  LDCU UR12, c[0x0][0xb20] ;  /* 0x00016400ff0c77ac */ /* 0x000ee20008000800 */
[----:B------:R-:W4:Y:S01]  /*2330*/  LDCU UR20, c[0x0][0xb0c] ;  /* 0x00016180ff1477ac */ /* 0x000f220008000800 */
[----:B------:R-:W1:Y:S01]  /*2340*/  LDCU.64 UR8, c[0x0][0xb28] ;  /* 0x00016500ff0877ac */ /* 0x000e620008000a00 */
[----:B------:R-:W-:Y:S02]  /*2350*/  UISETP.NE.AND UP3, UPT, UR42, 0x1, UPT ;  /* 0x000000012a00788c */ /* 0x000fe4000bf65270 */
[----:B--2---:R-:W-:Y:S02]  /*2360*/  UIMAD.WIDE.U32 UR6, UR43, UR19, URZ ;  /* 0x000000132b0672a5 */ /* 0x004fe4000f8e00ff */
[----:B------:R-:W-:Y:S02]  /*2370*/  UIMAD.WIDE.U32 UR4, UR44, UR16, URZ ;  /* 0x000000102c0472a5 */ /* 0x000fe4000f8e00ff */
[----:B------:R-:W-:-:S02]  /*2380*/  UISETP.NE.AND UP0, UPT, UR18, 0x1, UPT ;  /* 0x000000011200788c */ /* 0x000fc4000bf05270 */
[----:B------:R-:W-:Y:S01]  /*2390*/  UIMAD.WIDE.U32 UR24, UR40, UR19, URZ ;  /* 0x00000013281872a5 */ /* 0x000fe2000f8e00ff */
[----:B------:R-:W-:Y:S02]  /*23a0*/  UMOV UR6, UR7 ;  /* 0x0000000700067c82 */ /* 0x000fe40008000000 */
[----:B------:R-:W-:Y:S01]  /*23b0*/  UMOV UR4, UR5 ;  /* 0x0000000500047c82 */ /* 0x000fe20008000000 */
[----:B---3--:R-:W-:Y:S02]  /*23c0*/  USHF.R.U32.HI UR6, URZ, UR12, UR6 ;  /* 0x0000000cff067299 */ /* 0x008fe40008011606 */
[----:B----4-:R-:W-:Y:S02]  /*23d0*/  UISETP.NE.AND UP2, UPT, UR20, 0x1, UPT ;  /* 0x000000011400788c */ /* 0x010fe4000bf45270 */
[----:B------:R-:W-:Y:S02]  /*23e0*/  USHF.R.U32.HI UR4, URZ, UR17, UR4 ;  /* 0x00000011ff047299 */ /* 0x000fe40008011604 */
[----:B------:R-:W-:-:S02]  /*23f0*/  USEL UR5, UR43, UR6, !UP0 ;  /* 0x000000062b057287 */ /* 0x000fc4000c000000 */
[----:B------:R-:W-:Y:S02]  /*2400*/  USEL UR6, UR44, UR4, !UP2 ;  /* 0x000000042c067287 */ /* 0x000fe4000d000000 */
[----:B-1----:R-:W-:Y:S01]  /*2410*/  UIMAD.WIDE.U32 UR10, UR5, UR8, URZ ;  /* 0x00000008050a72a5 */ /* 0x002fe2000f8e00ff */
[----:B------:R-:W-:Y:S01]  /*2420*/  UMOV UR4, UR25 ;  /* 0x0000001900047c82 */ /* 0x000fe20008000000 */
[----:B------:R-:W-:Y:S02]  /*2430*/  UIMAD.WIDE.U32 UR14, UR41, UR16, URZ ;  /* 0x00000010290e72a5 */ /* 0x000fe4000f8e00ff */
[----:B------:R-:W-:-:S03]  /*2440*/  UIMAD.WIDE.U32 UR24, UR6, UR8, URZ ;  /* 0x00000008061872a5 */ /* 0x000fc6000f8e00ff */
[----:B------:R-:W-:Y:S01]  /*2450*/  UMOV UR10, UR11 ;  /* 0x0000000b000a7c82 */ /* 0x000fe20008000000 */
[----:B------:R-:W-:Y:S02]  /*2460*/  USHF.R.U32.HI UR4, URZ, UR12, UR4 ;  /* 0x0000000cff047299 */ /* 0x000fe40008011604 */
[----:B------:R-:W-:Y:S01]  /*2470*/  @UP3 USHF.R.U32.HI UR5, URZ, UR9, UR10 ;  /* 0x00000009ff053299 */ /* 0x000fe2000801160a */
[----:B------:R-:W-:Y:S01]  /*2480*/  UMOV UR14, UR15 ;  /* 0x0000000f000e7c82 */ /* 0x000fe20008000000 */
[----:B------:R-:W-:Y:S01]  /*2490*/  UMOV UR24, UR25 ;  /* 0x0000001900187c82 */ /* 0x000fe20008000000 */
[----:B------:R-:W-:Y:S02]  /*24a0*/  USHF.R.U32.HI UR17, URZ, UR17, UR14 ;  /* 0x00000011ff117299 */ /* 0x000fe4000801160e */
[----:B------:R-:W-:Y:S02]  /*24b0*/  USEL UR4, UR40, UR4, !UP0 ;  /* 0x0000000428047287 */ /* 0x000fe4000c000000 */
[----:B------:R-:W-:-:S02]  /*24c0*/  @UP3 USHF.R.U32.HI UR6, URZ, UR9, UR24 ;  /* 0x00000009ff063299 */ /* 0x000fc40008011618 */
[----:B------:R-:W-:Y:S02]  /*24d0*/  UIMAD UR7, UR42, UR5, URZ ;  /* 0x000000052a0772a4 */ /* 0x000fe4000f8e02ff */
[----:B------:R-:W-:Y:S02]  /*24e0*/  USEL UR5, UR41, UR17, !UP2 ;  /* 0x0000001129057287 */ /* 0x000fe4000d000000 */
[----:B------:R-:W-:Y:S02]  /*24f0*/  UIMAD UR10, UR42, UR6, URZ ;  /* 0x000000062a0a72a4 */ /* 0x000fe4000f8e02ff */
[----:B------:R-:W-:Y:S02]  /*2500*/  UISETP.GE.AND UP0, UPT, UR4, UR7, UPT ;  /* 0x000000070400728c */ /* 0x000fe4000bf06270 */
[----:B------:R-:W-:Y:S02]  /*2510*/  UIMAD.WIDE.U32 UR14, UR4, UR8, URZ ;  /* 0x00000008040e72a5 */ /* 0x000fe4000f8e00ff */
[----:B------:R-:W-:-:S02]  /*2520*/  UISETP.GE.OR UP0, UPT, UR5, UR10, UP0 ;  /* 0x0000000a0500728c */ /* 0x000fc40008706670 */
[----:B------:R-:W-:Y:S02]  /*2530*/  UIMAD.WIDE.U32 UR10, UR5, UR8, URZ ;  /* 0x00000008050a72a5 */ /* 0x000fe4000f8e00ff */
[----:B------:R-:W-:Y:S01]  /*2540*/  UIADD3 UR12, UPT, UPT, -UR4, URZ, URZ ;  /* 0x000000ff040c7290 */ /* 0x000fe2000fffe1ff */
[----:B------:R-:W-:Y:S01]  /*2550*/  UMOV UR8, UR15 ;  /* 0x0000000f00087c82 */ /* 0x000fe20008000000 */
[----:B------:R-:W-:Y:S02]  /*2560*/  UIADD3 UR10, UPT, UPT, -UR5, URZ, URZ ;  /* 0x000000ff050a7290 */ /* 0x000fe4000fffe1ff */
[----:B------:R-:W-:-:S03]  /*2570*/  USHF.R.U32.HI UR8, URZ, UR9, UR8 ;  /* 0x00000009ff087299 */ /* 0x000fc60008011608 */
[----:B------:R-:W-:Y:S01]  /*2580*/  @!UP0 UMOV UR7, UR11 ;  /* 0x0000000b00078c82 */ /* 0x000fe20008000000 */
[----:B------:R-:W-:Y:S02]  /*2590*/  UIMAD UR12, UR18, UR12, UR40 ;  /* 0x0000000c120c72a4 */ /* 0x000fe4000f8e0228 */
[----:B------:R-:W-:Y:S02]  /*25a0*/  USEL UR8, UR4, UR8, !UP3 ;  /* 0x0000000804087287 */ /* 0x000fe4000d800000 */
[----:B------:R-:W-:Y:S02]  /*25b0*/  @!UP0 USHF.R.U32.HI UR7, URZ, UR9, UR7 ;  /* 0x00000009ff078299 */ /* 0x000fe40008011607 */
[----:B------:R-:W-:Y:S02]  /*25c0*/  UIADD3 UR9, UPT, UPT, -UR8, URZ, URZ ;  /* 0x000000ff08097290 */ /* 0x000fe4000fffe1ff */
[----:B------:R-:W-:Y:S02]  /*25d0*/  @!UP0 USEL UR7, UR5, UR7, !UP3 ;  /* 0x0000000705078287 */ /* 0x000fe4000d800000 */
[----:B------:R-:W-:-:S02]  /*25e0*/  UIMAD UR9, UR42, UR9, UR4 ;  /* 0x000000092a0972a4 */ /* 0x000fc4000f8e0204 */
[----:B------:R-:W-:Y:S02]  /*25f0*/  @!UP0 UIADD3 UR8, UPT, UPT, UR8, -UR7, URZ ;  /* 0x8000000708088290 */ /* 0x000fe4000fffe0ff */
[----:B------:R-:W-:Y:S02]  /*2600*/  @!UP0 UIMAD UR7, UR9, UR6, UR7 ;  /* 0x00000006090782a4 */ /* 0x000fe4000f8e0207 */
[----:B------:R-:W-:Y:S02]  /*2610*/  @!UP0 UIMAD UR4, UR42, UR8, UR5 ;  /* 0x000000082a0482a4 */ /* 0x000fe4000f8e0205 */
[----:B------:R-:W-:Y:S02]  /*2620*/  UIMAD UR6, UR20, UR10, UR41 ;  /* 0x0000000a140672a4 */ /* 0x000fe4000f8e0229 */
[----:B------:R-:W-:Y:S01]  /*2630*/  UIMAD UR40, UR4, UR18, UR12 ;  /* 0x00000012042872a4 */ /* 0x000fe2000f8e020c */
[----:B------:R-:W-:Y:S02]  /*2640*/  @!UP0 UMOV UR5, UR7 ;  /* 0x0000000700058c82 */ /* 0x000fe40008000000 */
[----:B------:R-:W-:-:S12]  /*2650*/  UIMAD UR41, UR5, UR20, UR6 ;  /* 0x00000014052972a4 */ /* 0x000fd8000f8e0206 */
.L_x_40:
[----:B------:R-:W2:Y:S02]  /*2660*/  LDCU UR4, c[0x0][0xb30] ;  /* 0x00016600ff0477ac */ /* 0x000ea40008000800 */
[----:B--2---:R-:W-:-:S09]  /*2670*/  UISETP.NE.AND UP0, UPT, UR4, 0x1, UPT ;  /* 0x000000010400788c */ /* 0x004fd2000bf05270 */
[----:B------:R-:W-:Y:S05]  /*2680*/  BRA.U UP0, `(.L_x_41) ;  /* 0x0000000100447547 */ /* 0x000fea000b800000 */
[----:B------:R-:W2:Y:S01]  /*2690*/  LDCU.128 UR8, c[0x0][0xb10] ;  /* 0x00016200ff0877ac */ /* 0x000ea20008000c00 */
[----:B------:R-:W3:Y:S01]  /*26a0*/  LDCU UR12, c[0x0][0xb0c] ;  /* 0x00016180ff0c77ac */ /* 0x000ee20008000800 */
[----:B------:R-:W4:Y:S01]  /*26b0*/  LDCU UR14, c[0x0][0xb20] ;  /* 0x00016400ff0e77ac */ /* 0x000f220008000800 */
[----:B--2---:R-:W-:Y:S02]  /*26c0*/  UIMAD.WIDE.U32 UR6, UR41, UR8, URZ ;  /* 0x00000008290672a5 */ /* 0x004fe4000f8e00ff */
[----:B------:R-:W-:Y:S02]  /*26d0*/  UIMAD.WIDE.U32 UR4, UR40, UR11, URZ ;  /* 0x0000000b280472a5 */ /* 0x000fe4000f8e00ff */
[----:B---3--:R-:W-:Y:S02]  /*26e0*/  UISETP.NE.AND UP2, UPT, UR12, 0x1, UPT ;  /* 0x000000010c00788c */ /* 0x008fe4000bf45270 */
[----:B------:R-:W-:Y:S01]  /*26f0*/  UISETP.NE.AND UP0, UPT, UR10, 0x1, UPT ;  /* 0x000000010a00788c */ /* 0x000fe2000bf05270 */
[----:B------:R-:W-:-:S02]  /*2700*/  UMOV UR6, UR7 ;  /* 0x0000000700067c82 */ /* 0x000fc40008000000 */
[----:B------:R-:W-:Y:S01]  /*2710*/  UMOV UR4, UR5 ;  /* 0x0000000500047c82 */ /* 0x000fe20008000000 */
[----:B------:R-:W-:Y:S02]  /*2720*/  USHF.R.U32.HI UR9, URZ, UR9, UR6 ;  /* 0x00000009ff097299 */ /* 0x000fe40008011606 */
[----:B----4-:R-:W-:Y:S02]  /*2730*/  USHF.R.U32.HI UR4, URZ, UR14, UR4 ;  /* 0x0000000eff047299 */ /* 0x010fe40008011604 */
[----:B------:R-:W-:Y:S02]  /*2740*/  USEL UR5, UR41, UR9, !UP2 ;  /* 0x0000000929057287 */ /* 0x000fe4000d000000 */
[----:B------:R-:W-:-:S04]  /*2750*/  USEL UR4, UR40, UR4, !UP0 ;  /* 0x0000000428047287 */ /* 0x000fc8000c000000 */
[----:B------:R-:W-:Y:S02]  /*2760*/  UIADD3 UR6, UPT, UPT, UR5, -UR4, URZ ;  /* 0x8000000405067290 */ /* 0x000fe4000fffe0ff */
[----:B------:R-:W-:Y:S02]  /*2770*/  UIADD3 UR4, UPT, UPT, -UR5, UR4, URZ ;  /* 0x0000000405047290 */ /* 0x000fe4000fffe1ff */
[----:B------:R-:W-:Y:S02]  /*2780*/  UIMAD UR40, UR6, UR10, UR40 ;  /* 0x0000000a062872a4 */ /* 0x000fe4000f8e0228 */
[----:B------:R-:W-:-:S12]  /*2790*/  UIMAD UR41, UR4, UR12, UR41 ;  /* 0x0000000c042972a4 */ /* 0x000fd8000f8e0229 */
.L_x_41:
[----:B------:R-:W-:Y:S01]  /*27a0*/  VIADD R11, R11, 0x1 ;  /* 0x000000010b0b7836 */ /* 0x000fe20000000000 */
[----:B------:R-:W-:Y:S02]  /*27b0*/  R2UR UR5, R81 ;  /* 0x00000000510572ca */ /* 0x000fe400000e0000 */
[----:B------:R-:W-:Y:S02]  /*27c0*/  R2UR UR4, R80 ;  /* 0x00000000500472ca */ /* 0x000fe400000e0000 */
[C---:B------:R-:W-:Y:S02]  /*27d0*/  ISETP.NE.AND P0, PT, R11.reuse, 0x2, PT ;  /* 0x000000020b00780c */ /* 0x040fe40003f05270 */
[----:B------:R-:W-:Y:S02]  /*27e0*/  PLOP3.LUT P1, PT, PT, PT, PT, 0x80, 0x8 ;  /* 0x000000000008781c */ /* 0x000fe40003f2f070 */
[----:B------:R-:W-:Y:S02]  /*27f0*/  SEL R3, RZ, 0x1, P0 ;  /* 0x00000001ff037807 */ /* 0x000fe40000000000 */
[----:B------:R-:W-:-:S02]  /*2800*/  SEL R11, R11, RZ, P0 ;  /* 0x000000ff0b0b7207 */ /* 0x000fc40000000000 */
[----:B------:R-:W-:Y:S01]  /*2810*/  LOP3.LUT R10, R10, R3, RZ, 0x3c, !PT ;  /* 0x000000030a0a7212 */ /* 0x000fe200078e3cff */
[----:B------:R-:W-:Y:S02]  /*2820*/  UIADD3 UR20, UPT, UPT, UR41, UR5, URZ ;  /* 0x0000000529147290 */ /* 0x000fe4000fffe0ff */
[----:B------:R-:W-:Y:S01]  /*2830*/  UIADD3 UR24, UPT, UPT, UR40, UR4, URZ ;  /* 0x0000000428187290 */ /* 0x000fe2000fffe0ff */
[----:B------:R-:W-:Y:S11]  /*2840*/  BRA.U UP1, `(.L_x_42) ;  /* 0xffffffed01dc7547 */ /* 0x000ff6000b83ffff */
[----:B------:R-:W-:Y:S01]  /*2850*/  UIADD3 UR13, UPT, UPT, UR13, 0x18, URZ ;  /* 0x000000180d0d7890 */ /* 0x000fe2000fffe0ff */
[----:B------:R-:W-:-:S03]  /*2860*/  SHF.L.U32 R3, R12, 0x1f, RZ ;  /* 0x0000001f0c037819 */ /* 0x000fc600000006ff */
[----:B------:R-:W-:-:S09]  /*2870*/  ULEA UR4, UR21, UR13, 0x3 ;  /* 0x0000000d15047291 */ /* 0x000fd2000f8e18ff */
[----:B------:R-:W2:Y:S02]  /*2880*/  SYNCS.PHASECHK.TRANS64.TRYWAIT P0, [UR4], R3 ;  /* 0x00000003ff0075a7 */ /* 0x000ea40008001104 */
[----:B--2---:R-:W-:Y:S05]  /*2890*/  @!P0 BRA `(.L_x_43) ;  /* 0x0000006000dc8947 */ /* 0x004fea0003800000 */
.L_x_133:
[----:B------:R-:W-:-:S04]  /*28a0*/  UIADD3 UR4, UPT, UPT, UR21, 0x1, URZ ;  /* 0x0000000115047890 */ /* 0x000fc8000fffe0ff */
[----:B------:R-:W-:-:S04]  /*28b0*/  UISETP.NE.AND UP0, UPT, UR4, 0x3, UPT ;  /* 0x000000030400788c */ /* 0x000fc8000bf05270 */
[----:B------:R-:W-:Y:S02]  /*28c0*/  USEL UR6, URZ, 0x1, UP0 ;  /* 0x00000001ff067887 */ /* 0x000fe40008000000 */
[----:B------:R-:W-:-:S04]  /*28d0*/  USEL UR4, UR4, URZ, UP0 ;  /* 0x000000ff04047287 */ /* 0x000fc80008000000 */
[----:B------:R-:W-:Y:S01]  /*28e0*/  ULEA UR5, UR4, UR13, 0x3 ;  /* 0x0000000d04057291 */ /* 0x000fe2000f8e18ff */
[----:B------:R-:W-:-:S04]  /*28f0*/  LOP3.LUT R12, R12, UR6, RZ, 0x3c, !PT ;  /* 0x000000060c0c7c12 */ /* 0x000fc8000f8e3cff */
[----:B-1----:R-:W-:-:S04]  /*2900*/  SHF.L.U32 R3, R12, 0x1f, RZ ;  /* 0x0000001f0c037819 */ /* 0x002fc800000006ff */
[----:B------:R-:W1:Y:S02]  /*2910*/  SYNCS.PHASECHK.TRANS64.TRYWAIT P0, [UR5], R3 ;  /* 0x00000003ff0075a7 */ /* 0x000e640008001105 */
[----:B-1----:R-:W-:Y:S05]  /*2920*/  @!P0 BRA `(.L_x_44) ;  /* 0x0000006000d08947 */ /* 0x002fea0003800000 */
.L_x_135:
[----:B------:R-:W-:-:S04]  /*2930*/  UIADD3 UR4, UPT, UPT, UR4, 0x1, URZ ;  /* 0x0000000104047890 */ /* 0x000fc8000fffe0ff */
[----:B------:R-:W-:-:S04]  /*2940*/  UISETP.NE.AND UP0, UPT, UR4, 0x3, UPT ;  /* 0x000000030400788c */ /* 0x000fc8000bf05270 */
[----:B------:R-:W-:Y:S02]  /*2950*/  USEL UR5, URZ, 0x1, UP0 ;  /* 0x00000001ff057887 */ /* 0x000fe40008000000 */
[----:B------:R-:W-:-:S04]  /*2960*/  USEL UR4, UR4, URZ, UP0 ;  /* 0x000000ff04047287 */ /* 0x000fc80008000000 */
[----:B------:R-:W-:Y:S01]  /*2970*/  ULEA UR4, UR4, UR13, 0x3 ;  /* 0x0000000d04047291 */ /* 0x000fe2000f8e18ff */
[----:B-1----:R-:W-:-:S04]  /*2980*/  LOP3.LUT R3, R12, UR5, RZ, 0x3c, !PT ;  /* 0x000000050c037c12 */ /* 0x002fc8000f8e3cff */
[----:B------:R-:W-:Y:S01]  /*2990*/  SHF.L.U32 R3, R3, 0x1f, RZ ;  /* 0x0000001f03037819 */ /* 0x000fe200000006ff */
[----:B------:R-:W-:-:S07]  /*29a0*/  IMAD.U32 R0, RZ, RZ, UR4 ;  /* 0x00000004ff007e24 */ /* 0x000fce000f8e00ff */
.L_x_45:
[----:B-1----:R1:W2:Y:S02]  /*29b0*/  SYNCS.PHASECHK.TRANS64.TRYWAIT P0, [R0+URZ], R3 ;  /* 0x00000003000075a7 */ /* 0x0022a400080011ff */
[----:B--2---:R-:W-:Y:S05]  /*29c0*/  @!P0 NANOSLEEP.SYNCS 0x989680 ;  /* 0x009896800000895d */ /* 0x004fea0003900000 */
[----:B------:R-:W2:Y:S02]  /*29d0*/  @!P0 SYNCS.PHASECHK.TRANS64 P0, [R0+URZ], R3 ;  /* 0x00000003000085a7 */ /* 0x000ea400080010ff */
[----:B--2---:R-:W-:Y:S05]  /*29e0*/  @P0 EXIT ;  /* 0x000000000000094d */ /* 0x004fea0003800000 */
[----:B------:R-:W-:Y:S05]  /*29f0*/  BRA `(.L_x_45) ;  /* 0xfffffffc00ec7947 */ /* 0x000fea000383ffff */
.L_x_22:
[----:B------:R-:W-:-:S04]  /*2a00*/  UISETP.NE.AND UP0, UPT, UR47, URZ, UPT ;  /* 0x000000ff2f00728c */ /* 0x000fc8000bf05270 */
[----:B------:R-:W-:-:S09]  /*2a10*/  UISETP.NE.OR UP0, UPT, UR18, 0x1, UP0 ;  /* 0x000000011200788c */ /* 0x000fd20008705670 */
[----:B------:R-:W-:Y:S05]  /*2a20*/  BRA.U UP0, `(.L_x_46) ;  /* 0x0000000500487547 */ /* 0x000fea000b800000 */
[----:B------:R-:W-:Y:S01]  /*2a30*/  ISETP.GE.U32.AND P2, PT, R0, 0x2, PT ;  /* 0x000000020000780c */ /* 0x000fe20003f46070 */
[----:B------:R-:W-:Y:S01]  /*2a40*/  IMAD.MOV.U32 R12, RZ, RZ, 0x1 ;  /* 0x00000001ff0c7424 */ /* 0x000fe200078e00ff */
[----:B------:R-:W-:Y:S02]  /*2a50*/  CS2R R10, SRZ ;  /* 0x00000000000a7805 */ /* 0x000fe4000001ff00 */
[----:B------:R-:W-:Y:S01]  /*2a60*/  CS2R R8, SRZ ;  /* 0x0000000000087805 */ /* 0x000fe2000001ff00 */
[----:B------:R-:W-:Y:S01]  /*2a70*/  UMOV UR6, 0x400 ;  /* 0x0000040000067882 */ /* 0x000fe20000000000 */
[----:B------:R-:W-:Y:S01]  /*2a80*/  UMOV UR5, URZ ;  /* 0x000000ff00057c82 */ /* 0x000fe20008000000 */
[----:B------:R-:W-:-:S12]  /*2a90*/  ULEA UR6, UR47, UR6, 0x18 ;  /* 0x000000062f067291 */ /* 0x000fd8000f8ec0ff */
.L_x_50:
[----:B------:R-:W-:Y:S02]  /*2aa0*/  LEA R2, R8, UR6, 0x3 ;  /* 0x0000000608027c11 */ /* 0x000fe4000f8e18ff */
[----:B------:R-:W-:-:S03]  /*2ab0*/  SHF.L.U32 R5, R9, 0x1f, RZ ;  /* 0x0000001f09057819 */ /* 0x000fc600000006ff */
[----:B------:R-:W-:Y:S01]  /*2ac0*/  VIADD R4, R2, 0xe0 ;  /* 0x000000e002047836 */ /* 0x000fe20000000000 */
[----:B------:R-:W2:Y:S02]  /*2ad0*/  SYNCS.PHASECHK.TRANS64.TRYWAIT P0, [R2+URZ+0xd0], R5 ;  /* 0x0000d005020075a7 */ /* 0x000ea400080011ff */
[----:B--2---:R-:W-:Y:S05]  /*2ae0*/  @!P0 BRA `(.L_x_47) ;  /* 0x0000006000788947 */ /* 0x004fea0003800000 */
.L_x_136:
[----:B------:R-:W-:Y:S01]  /*2af0*/  ULEA UR4, UR5, UR6, 0x3 ;  /* 0x0000000605047291 */ /* 0x000fe2000f8e18ff */
[----:B------:R-:W-:Y:S02]  /*2b00*/  PRMT R4, RZ, 0x654, R4 ;  /* 0x00000654ff047816 */ /* 0x000fe40000000004 */
[----:B--2---:R-:W-:Y:S01]  /*2b10*/  SHF.L.U32 R5, R12, 0x1f, RZ ;  /* 0x0000001f0c057819 */ /* 0x004fe200000006ff */
[----:B------:R-:W-:Y:S01]  /*2b20*/  UIADD3 UR7, UPT, UPT, UR4, 0x70, URZ ;  /* 0x0000007004077890 */ /* 0x000fe2000fffe0ff */
[----:B------:R2:W-:Y:S05]  /*2b30*/  SYNCS.ARRIVE.TRANS64.RED.A1T0 RZ, [R4+URZ], RZ ;  /* 0x000000ff04ff79a7 */ /* 0x0005ea00081004ff */
[----:B------:R-:W-:Y:S01]  /*2b40*/  IMAD.U32 R7, RZ, RZ, UR7 ;  /* 0x00000007ff077e24 */ /* 0x000fe2000f8e00ff */
[----:B------:R-:W3:Y:S04]  /*2b50*/  SYNCS.PHASECHK.TRANS64.TRYWAIT P0, [UR4+0x80], R5 ;  /* 0x00008005ff0075a7 */ /* 0x000ee80008001104 */
[----:B------:R-:W-:Y:S01]  /*2b60*/  PRMT R6, R0, 0x654, R7 ;  /* 0x0000065400067816 */ /* 0x000fe20000000007 */
[----:B--2---:R-:W-:Y:S01]  /*2b70*/  @!P2 IMAD.MOV.U32 R4, RZ, RZ, 0x10 ;  /* 0x00000010ff04a424 */ /* 0x004fe200078e00ff */
[----:B---3--:R-:W-:Y:S06]  /*2b80*/  @!P0 BRA `(.L_x_48) ;  /* 0x0000006000648947 */ /* 0x008fec0003800000 */
.L_x_138:
[----:B------:R-:W-:Y:S01]  /*2b90*/  ULEA UR8, UR5, UR6, 0x4 ;  /* 0x0000000605087291 */ /* 0x000fe2000f8e20ff */
[----:B------:R-:W-:Y:S01]  /*2ba0*/  SEL R3, R6, R3, !P2 ;  /* 0x0000000306037207 */ /* 0x000fe20005000000 */
[----:B------:R-:W-:Y:S01]  /*2bb0*/  UIADD3 UR9, UPT, UPT, UR4, 0x70, URZ ;  /* 0x0000007004097890 */ /* 0x000fe2000fffe0ff */
[----:B--2---:R-:W-:Y:S01]  /*2bc0*/  LEA R2, R11, UR6, 0x3 ;  /* 0x000000060b027c11 */ /* 0x004fe2000f8e18ff */
[----:B------:R-:W-:Y:S01]  /*2bd0*/  UIADD3 UR8, UPT, UPT, UR8, 0x100, URZ ;  /* 0x0000010008087890 */ /* 0x000fe2000fffe0ff */
[----:B------:R-:W-:Y:S01]  /*2be0*/  SHF.L.U32 R5, R10, 0x1f, RZ ;  /* 0x0000001f0a057819 */ /* 0x000fe200000006ff */
[----:B------:R2:W-:Y:S01]  /*2bf0*/  @!P2 SYNCS.ARRIVE.TRANS64.RED RZ, [R3+URZ], R4 ;  /* 0x0000000403ffa9a7 */ /* 0x0005e200080004ff */
[----:B------:R-:W-:Y:S01]  /*2c00*/  UIADD3 UR4, UPT, UPT, UR5, 0x1, URZ ;  /* 0x0000000105047890 */ /* 0x000fe2000fffe0ff */
[----:B------:R-:W-:-:S03]  /*2c10*/  VIADD R8, R8, 0x1 ;  /* 0x0000000108087836 */ /* 0x000fc60000000000 */
[----:B------:R-:W-:Y:S02]  /*2c20*/  UISETP.NE.AND UP0, UPT, UR4, 0x2, UPT ;  /* 0x000000020400788c */ /* 0x000fe4000bf05270 */
[----:B------:R-:W-:Y:S06]  /*2c30*/  UGETNEXTWORKID.BROADCAST [UR8], [UR9] ;  /* 0x00000000080073ca */ /* 0x000fec0008000100 */
[----:B------:R-:W-:Y:S01]  /*2c40*/  USEL UR7, URZ, 0x1, UP0 ;  /* 0x00000001ff077887 */ /* 0x000fe20008000000 */
[----:B------:R-:W-:Y:S01]  /*2c50*/  ISETP.NE.AND P0, PT, R8, 0x2, PT ;  /* 0x000000020800780c */ /* 0x000fe20003f05270 */
[----:B------:R-:W-:Y:S01]  /*2c60*/  USEL UR5, UR4, URZ, UP0 ;  /* 0x000000ff04057287 */ /* 0x000fe20008000000 */
[----:B------:R-:W3:Y:S03]  /*2c70*/  SYNCS.PHASECHK.TRANS64.TRYWAIT P1, [R2+URZ+0x70], R5 ;  /* 0x00007005020075a7 */ /* 0x000ee600080211ff */
[----:B------:R-:W-:Y:S01]  /*2c80*/  LOP3.LUT R12, R12, UR7, RZ, 0x3c, !PT ;  /* 0x000000070c0c7c12 */ /* 0x000fe2000f8e3cff */
[----:B--23--:R-:W-:Y:S07]  /*2c90*/  @!P1 BRA `(.L_x_49) ;  /* 0x0000006000389947 */ /* 0x00cfee0003800000 */
.L_x_139:
[C---:B------:R-:W-:Y:S01]  /*2ca0*/  LEA R4, R11.reuse, UR6, 0x4 ;  /* 0x000000060b047c11 */ /* 0x040fe2000f8e20ff */
[----:B--2---:R-:W-:Y:S01]  /*2cb0*/  VIADD R2, R2, 0x80 ;  /* 0x0000008002027836 */ /* 0x004fe20000000000 */
[----:B------:R-:W-:Y:S01]  /*2cc0*/  SEL R8, R8, RZ, P0 ;  /* 0x000000ff08087207 */ /* 0x000fe20000000000 */
[----:B------:R-:W-:-:S03]  /*2cd0*/  VIADD R11, R11, 0x1 ;  /* 0x000000010b0b7836 */ /* 0x000fc60000000000 */
[----:B------:R-:W2:Y:S01]  /*2ce0*/  LDS.128 R4, [R4+0x100] ;  /* 0x0001000004047984 */ /* 0x000ea20000000c00 */
[----:B------:R-:W-:Y:S02]  /*2cf0*/  PRMT R2, RZ, 0x654, R2 ;  /* 0x00000654ff027816 */ /* 0x000fe40000000002 */
[C---:B------:R-:W-:Y:S01]  /*2d00*/  ISETP.NE.AND P1, PT, R11.reuse, 0x2, PT ;  /* 0x000000020b00780c */ /* 0x040fe20003f25270 */
[----:B------:R-:W-:Y:S01]  /*2d10*/  @!PT LDS RZ, [RZ] ;  /* 0x00000000fffff984 */ /* 0x000fe20000000800 */
[----:B------:R-:W-:Y:S01]  /*2d20*/  @!PT LDS RZ, [RZ] ;  /* 0x00000000fffff984 */ /* 0x000fe20000000800 */
[----:B------:R-:W-:Y:S01]  /*2d30*/  @!PT LDS RZ, [RZ] ;  /* 0x00000000fffff984 */ /* 0x000fe20000000800 */
[----:B------:R-:W-:Y:S01]  /*2d40*/  @!PT LDS RZ, [RZ] ;  /* 0x00000000fffff984 */ /* 0x000fe20000000800 */
[----:B------:R3:W-:Y:S06]  /*2d50*/  MEMBAR.ALL.CTA ;  /* 0x0000000000007992 */ /* 0x0007ec0000008000 */
[----:B---3--:R-:W3:Y:S01]  /*2d60*/  FENCE.VIEW.ASYNC.S ;  /* 0x00000000000073c6 */ /* 0x008ee20000000000 */
[----:B------:R-:W-:Y:S01]  /*2d70*/  SEL R11, R11, RZ, P1 ;  /* 0x000000ff0b0b7207 */ /* 0x000fe20000800000 */
[----:B---3--:R3:W-:Y:S01]  /*2d80*/  SYNCS.ARRIVE.TRANS64.RED.A1T0 RZ, [R2+URZ], RZ ;  /* 0x000000ff02ff79a7 */ /* 0x0087e200081004ff */
[----:B--2---:R-:W-:-:S02]  /*2d90*/  LOP3.LUT P3, RZ, R6, 0x1, RZ, 0xc0, !PT ;  /* 0x0000000106ff7812 */ /* 0x004fc4000786c0ff */
[----:B------:R-:W-:-:S04]  /*2da0*/  SEL R5, RZ, 0x1, P1 ;  /* 0x00000001ff057807 */ /* 0x000fc80000800000 */
[----:B------:R-:W-:Y:S02]  /*2db0*/  LOP3.LUT R10, R10, R5, RZ, 0x3c, !PT ;  /* 0x000000050a0a7212 */ /* 0x000fe400078e3cff */
[----:B---3--:R-:W-:-:S04]  /*2dc0*/  SEL R2, RZ, 0x1, P0 ;  /* 0x00000001ff027807 */ /* 0x008fc80000000000 */
[----:B------:R-:W-:Y:S01]  /*2dd0*/  LOP3.LUT R9, R9, R2, RZ, 0x3c, !PT ;  /* 0x0000000209097212 */ /* 0x000fe200078e3cff */
[----:B------:R-:W-:Y:S06]  /*2de0*/  @P3 BRA `(.L_x_50) ;  /* 0xfffffffc002c3947 */ /* 0x000fec000383ffff */
[----:B------:R-:W-:Y:S01]  /*2df0*/  ULEA UR4, UR5, UR6, 0x3 ;  /* 0x0000000605047291 */ /* 0x000fe2000f8e18ff */
[----:B------:R-:W-:-:S08]  /*2e00*/  SHF.L.U32 R3, R12, 0x1f, RZ ;  /* 0x0000001f0c037819 */ /* 0x000fd000000006ff */
[----:B------:R-:W2:Y:S02]  /*2e10*/  SYNCS.PHASECHK.TRANS64 P0, [UR4+0x80], R3 ;  /* 0x00008003ff0075a7 */ /* 0x000ea40008001004 */
[----:B--2---:R-:W-:Y:S05]  /*2e20*/  @P0 BRA `(.L_x_51) ;  /* 0x0000000000080947 */ /* 0x004fea0003800000 */
[----:B------:R-:W2:Y:S02]  /*2e30*/  SYNCS.PHASECHK.TRANS64.TRYWAIT P0, [UR4+0x80], R3 ;  /* 0x00008003ff0075a7 */ /* 0x000ea40008001104 */
[----:B--2---:R-:W-:Y:S05]  /*2e40*/  @!P0 BRA `(.L_x_52) ;  /* 0x0000005c00e08947 */ /* 0x004fea0003800000 */
.L_x_51:
[----:B------:R-:W-:-:S04]  /*2e50*/  UIADD3 UR7, UPT, UPT, UR5, 0x1, URZ ;  /* 0x0000000105077890 */ /* 0x000fc8000fffe0ff */
[----:B------:R-:W-:-:S04]  /*2e60*/  UISETP.NE.AND UP0, UPT, UR7, 0x2, UPT ;  /* 0x000000020700788c */ /* 0x000fc8000bf05270 */
[----:B------:R-:W-:Y:S02]  /*2e70*/  USEL UR8, URZ, 0x1, UP0 ;  /* 0x00000001ff087887 */ /* 0x000fe40008000000 */
[----:B------:R-:W-:-:S04]  /*2e80*/  USEL UR7, UR7, URZ, UP0 ;  /* 0x000000ff07077287 */ /* 0x000fc80008000000 */
[----:B------:R-:W-:Y:S01]  /*2e90*/  ULEA UR7, UR7, UR6, 0x3 ;  /* 0x0000000607077291 */ /* 0x000fe2000f8e18ff */
[----:B--2---:R-:W-:-:S04]  /*2ea0*/  LOP3.LUT R3, R12, UR8, RZ, 0x3c, !PT ;  /* 0x000000080c037c12 */ /* 0x004fc8000f8e3cff */
[----:B------:R-:W-:-:S04]  /*2eb0*/  SHF.L.U32 R0, R3, 0x1f, RZ ;  /* 0x0000001f03007819 */ /* 0x000fc800000006ff */
[----:B------:R-:W2:Y:S02]  /*2ec0*/  SYNCS.PHASECHK.TRANS64 P0, [UR7+0x80], R0 ;  /* 0x00008000ff0075a7 */ /* 0x000ea40008001007 */
[----:B-12---:R-:W-:Y:S05]  /*2ed0*/  @P0 EXIT ;  /* 0x000000000000094d */ /* 0x006fea0003800000 */
[----:B------:R-:W-:Y:S02]  /*2ee0*/  SHF.L.U32 R3, R3, 0x1f, RZ ;  /* 0x0000001f03037819 */ /* 0x000fe400000006ff */
[----:B------:R-:W-:-:S07]  /*2ef0*/  MOV R0, UR7 ;  /* 0x0000000700007c02 */ /* 0x000fce0008000f00 */
.L_x_53:
[----:B-1----:R1:W2:Y:S02]  /*2f00*/  SYNCS.PHASECHK.TRANS64.TRYWAIT P0, [R0+URZ+0x80], R3 ;  /* 0x00008003000075a7 */ /* 0x0022a400080011ff */
[----:B--2---:R-:W-:Y:S05]  /*2f10*/  @!P0 NANOSLEEP.SYNCS 0x989680 ;  /* 0x009896800000895d */ /* 0x004fea0003900000 */
[----:B------:R-:W2:Y:S02]  /*2f20*/  @!P0 SYNCS.PHASECHK.TRANS64 P0, [R0+URZ+0x80], R3 ;  /* 0x00008003000085a7 */ /* 0x000ea400080010ff */
[----:B--2---:R-:W-:Y:S05]  /*2f30*/  @P0 EXIT ;  /* 0x000000000000094d */ /* 0x004fea0003800000 */
[----:B------:R-:W-:Y:S05]  /*2f40*/  BRA `(.L_x_53) ;  /* 0xfffffffc00ec7947 */ /* 0x000fea000383ffff */
.L_x_46:
[----:B------:R-:W-:Y:S05]  /*2f50*/  BRA.U UP4, `(.L_x_54) ;  /* 0x0000001104407547 */ /* 0x000fea000b800000 */
[----:B------:R-:W-:Y:S01]  /*2f60*/  UMOV UR4, 0x40 ;  /* 0x0000004000047882 */ /* 0x000fe20000000000 */
[----:B------:R-:W-:Y:S01]  /*2f70*/  NOP ;  /* 0x0000000000007918 */ /* 0x000fe20000000000 */
[----:B------:R-:W-:Y:S01]  /*2f80*/  ULEA UR5, UR47, UR4, 0x18 ;  /* 0x000000042f057291 */ /* 0x000fe2000f8ec0ff */
[----:B------:R-:W-:Y:S02]  /*2f90*/  UMOV UR6, 0x400 ;  /* 0x0000040000067882 */ /* 0x000fe40000000000 */
[----:B------:R-:W-:-:S06]  /*2fa0*/  ULEA UR6, UR47, UR6, 0x18 ;  /* 0x000000062f067291 */ /* 0x000fcc000f8ec0ff */
[----:B------:R-:W2:Y:S02]  /*2fb0*/  LDS.U8 R0, [UR5+0x1c] ;  /* 0x00001c05ff007984 */ /* 0x000ea40008000000 */
[----:B--2---:R-:W-:-:S13]  /*2fc0*/  ISETP.NE.AND P0, PT, R0, RZ, PT ;  /* 0x000000ff0000720c */ /* 0x004fda0003f05270 */
[----:B------:R-:W-:Y:S05]  /*2fd0*/  @P0 BRA `(.L_x_55) ;  /* 0x0000000000580947 */ /* 0x000fea0003800000 */
[----:B------:R-:W-:-:S13]  /*2fe0*/  ELECT P0, URZ, PT ;  /* 0x0000000000ff782f */ /* 0x000fda0003800000 */
[----:B------:R-:W-:Y:S05]  /*2ff0*/  @!P0 BRA `(.L_x_56) ;  /* 0x0000000000608947 */ /* 0x000fea0003800000 */
[----:B------:R-:W-:Y:S01]  /*3000*/  UMOV UR4, 0x10 ;  /* 0x0000001000047882 */ /* 0x000fe20000000000 */
[----:B------:R-:W-:Y:S01]  /*3010*/  HFMA2 R0, -RZ, RZ, 0, 5.9604644775390625e-08 ;  /* 0x00000001ff007431 */ /* 0x000fe200000001ff */
[----:B------:R-:W-:-:S03]  /*3020*/  MOV R3, 0xffff ;  /* 0x0000ffff00037802 */ /* 0x000fc60000000f00 */
[----:B------:R-:W-:Y:S04]  /*3030*/  DEPBAR.LE SB2, 0x36 ;  /* 0x0000ad800000791a */ /* 0x000fe80000000000 */
[----:B------:R-:W2:Y:S02]  /*3040*/  UTCATOMSWS.FIND_AND_SET.ALIGN UP0, UR4, UR4 ;  /* 0x00000004000475e3 */ /* 0x000ea40008000800 */
[----:B--2---:R-:W-:Y:S01]  /*3050*/  MOV R4, UR4 ;  /* 0x0000000400047c02 */ /* 0x004fe20008000f00 */
[----:B------:R-:W-:Y:S06]  /*3060*/  BRA.U UP0, `(.L_x_57) ;  /* 0x0000000100187547 */ /* 0x000fec000b800000 */
.L_x_58:
[----:B------:R-:W-:Y:S05]  /*3070*/  NANOSLEEP 0x64 ;  /* 0x000000640000795d */ /* 0x000fea0003800000 */
[----:B------:R-:W-:-:S05]  /*3080*/  UMOV UR4, 0x10 ;  /* 0x0000001000047882 */ /* 0x000fca0000000000 */
[----:B------:R-:W-:Y:S04]  /*3090*/  DEPBAR.LE SB2, 0x36 ;  /* 0x0000ad800000791a */ /* 0x000fe80000000000 */
[----:B------:R-:W2:Y:S02]  /*30a0*/  UTCATOMSWS.FIND_AND_SET.ALIGN UP0, UR4, UR4 ;  /* 0x00000004000475e3 */ /* 0x000ea40008000800 */
[----:B--2---:R-:W-:Y:S01]  /*30b0*/  MOV R4, UR4 ;  /* 0x0000000400047c02 */ /* 0x004fe20008000f00 */
[----:B------:R-:W-:Y:S05]  /*30c0*/  BRA.U !UP0, `(.L_x_58) ;  /* 0xfffffffd08e87547 */ /* 0x000fea000b83ffff */
.L_x_57:
[-C--:B------:R-:W-:Y:S02]  /*30d0*/  SHF.L.U32 R3, R3, R4.reuse, RZ ;  /* 0x0000000403037219 */ /* 0x080fe400000006ff */
[----:B------:R-:W-:Y:S01]  /*30e0*/  SHF.L.U32 R0, R0, R4, RZ ;  /* 0x0000000400007219 */ /* 0x000fe200000006ff */
[----:B------:R-:W-:Y:S02]  /*30f0*/  IMAD.SHL.U32 R4, R4, 0x20, RZ ;  /* 0x0000002004047824 */ /* 0x000fe400078e00ff */
[----:B------:R2:W-:Y:S04]  /*3100*/  ATOMS.OR RZ, [UR5+0x14], R3 ;  /* 0x00001403ffff798c */ /* 0x0005e8000b000005 */
[----:B------:R2:W-:Y:S04]  /*3110*/  ATOMS.OR RZ, [UR5+0x18], R0 ;  /* 0x00001800ffff798c */ /* 0x0005e8000b000005 */
[----:B------:R2:W-:Y:S01]  /*3120*/  STS [UR6+0x120], R4 ;  /* 0x00012004ff007988 */ /* 0x0005e20008000806 */
[----:B------:R-:W-:Y:S05]  /*3130*/  BRA `(.L_x_56) ;  /* 0x0000000000107947 */ /* 0x000fea0003800000 */
.L_x_55:
[----:B------:R-:W-:Y:S02]  /*3140*/  MOV R0, 0xffffffff ;  /* 0xffffffff00007802 */ /* 0x000fe40000000f00 */
[----:B------:R-:W-:-:S03]  /*3150*/  MOV R4, 0x3180 ;  /* 0x0000318000047802 */ /* 0x000fc60000000f00 */
[----:B------:R2:W-:Y:S04]  /*3160*/  STS [UR6+0x120], R0 ;  /* 0x00012000ff007988 */ /* 0x0005e80008000806 */
[----:B-12--5:R-:W-:Y:S05]  /*3170*/  CALL.REL.NOINC `($__internal_1_$__cuda_sm10x_tcgen05_guardrail_trap_phase_invalid_during_alloc) ;  /* 0x0000006000e87944 */ /* 0x026fea0003c00000 */
.L_x_56:
[----:B------:R-:W-:Y:S05]  /*3180*/  WARPSYNC.ALL ;  /* 0x0000000000007948 */ /* 0x000fea0003800000 */
[----:B------:R-:W3:Y:S01]  /*3190*/  S2UR UR4, SR_CgaCtaId ;  /* 0x00000000000479c3 */ /* 0x000ee20000008800 */
[----:B------:R-:W-:Y:S01]  /*31a0*/  UMOV UR43, 0x400 ;  /* 0x00000400002b7882 */ /* 0x000fe20000000000 */
[----:B------:R-:W-:-:S06]  /*31b0*/  NOP ;  /* 0x0000000000007918 */ /* 0x000fcc0000000000 */
[----:B------:R-:W-:Y:S06]  /*31c0*/  BAR.ARV 0x6, 0xa0 ;  /* 0x0182800000007b1d */ /* 0x000fec0000002000 */
[----:B------:R-:W4:Y:S01]  /*31d0*/  LDCU UR6, c[0x0][0x38c] ;  /* 0x00007180ff0677ac */ /* 0x000f220008000800 */
[----:B------:R-:W-:Y:S01]  /*31e0*/  LOP3.LUT R2, R2, 0xffff, RZ, 0xc0, !PT ;  /* 0x0000ffff02027812 */ /* 0x000fe200078ec0ff */
[----:B------:R-:W-:Y:S01]  /*31f0*/  IMAD.MOV.U32 R11, RZ, RZ, 0x1 ;  /* 0x00000001ff0b7424 */ /* 0x000fe200078e00ff */
[----:B------:R-:W-:Y:S01]  /*3200*/  CS2R R8, SRZ ;  /* 0x0000000000087805 */ /* 0x000fe2000001ff00 */
[----:B------:R-:W1:Y:S01]  /*3210*/  LDCU UR7, c[0x0][0x38c] ;  /* 0x00007180ff0777ac */ /* 0x000e620008000800 */
[----:B------:R-:W-:Y:S01]  /*3220*/  R2UR UR44, R2 ;  /* 0x00000000022c72ca */ /* 0x000fe200000e0000 */
[----:B------:R-:W-:Y:S01]  /*3230*/  IMAD.MOV.U32 R10, RZ, RZ, RZ ;  /* 0x000000ffff0a7224 */ /* 0x000fe200078e00ff */
[----:B------:R-:W-:Y:S01]  /*3240*/  UMOV UR46, URZ ;  /* 0x000000ff002e7c82 */ /* 0x000fe20008000000 */
[----:B------:R-:W-:Y:S01]  /*3250*/  UMOV UR41, URZ ;  /* 0x000000ff00297c82 */ /* 0x000fe20008000000 */
[----:B---3--:R-:W-:Y:S01]  /*3260*/  ULEA UR43, UR4, UR43, 0x18 ;  /* 0x0000002b042b7291 */ /* 0x008fe2000f8ec0ff */
[----:B------:R-:W-:Y:S01]  /*3270*/  UMOV UR62, 0x0 ;  /* 0x00000000003e7882 */ /* 0x000fe20000000000 */
[----:B------:R-:W-:-:S02]  /*3280*/  UMOV UR63, 0x4300490 ;  /* 0x04300490003f7882 */ /* 0x000fc40000000000 */
[----:B------:R-:W-:Y:S02]  /*3290*/  UIADD3 UR5, UPT, UPT, UR43, 0x6800, URZ ;  /* 0x000068002b057890 */ /* 0x000fe4000fffe0ff */
[----:B------:R-:W-:Y:S02]  /*32a0*/  UIADD3 UR4, UPT, UPT, UR43, 0x12800, URZ ;  /* 0x000128002b047890 */ /* 0x000fe4000fffe0ff */
[----:B----4-:R-:W-:Y:S01]  /*32b0*/  UIADD3 UR6, UPT, UPT, UR6, 0x7f, URZ ;  /* 0x0000007f06067890 */ /* 0x010fe2000fffe0ff */
[----:B--2---:R-:W2:Y:S01]  /*32c0*/  LDS R0, [UR43+0x120] ;  /* 0x0001202bff007984 */ /* 0x004ea20008000800 */
[----:B------:R-:W-:Y:S02]  /*32d0*/  USHF.R.U32.HI UR5, URZ, 0x4, UR5 ;  /* 0x00000004ff057899 */ /* 0x000fe40008011605 */
[----:B------:R-:W-:Y:S02]  /*32e0*/  USHF.R.S32.HI UR64, URZ, 0x1f, UR6 ;  /* 0x0000001fff407899 */ /* 0x000fe40008011406 */
[----:B------:R-:W-:-:S02]  /*32f0*/  USHF.R.U32.HI UR4, URZ, 0x4, UR4 ;  /* 0x00000004ff047899 */ /* 0x000fc40008011604 */
[----:B------:R-:W-:Y:S02]  /*3300*/  ULEA.HI UR64, UR64, UR6, URZ, 0x7 ;  /* 0x0000000640407291 */ /* 0x000fe4000f8f38ff */
[----:B------:R-:W-:Y:S02]  /*3310*/  ULOP3.LUT UR5, UR5, 0x3fff, URZ, 0xc0, !UPT ;  /* 0x00003fff05057892 */ /* 0x000fe4000f8ec0ff */
[----:B------:R-:W-:Y:S02]  /*3320*/  USHF.R.S32.HI UR64, URZ, 0x7, UR64 ;  /* 0x00000007ff407899 */ /* 0x000fe40008011440 */
[----:B------:R-:W-:Y:S02]  /*3330*/  ULOP3.LUT UR4, UR4, 0x3fff, URZ, 0xc0, !UPT ;  /* 0x00003fff04047892 */ /* 0x000fe4000f8ec0ff */
[----:B------:R-:W-:Y:S01]  /*3340*/  UISETP.LT.AND UP0, UPT, UR64, 0x1, UPT ;  /* 0x000000014000788c */ /* 0x000fe2000bf01270 */
[----:B------:R-:W-:Y:S01]  /*3350*/  UMOV UR60, 0x0 ;  /* 0x00000000003c7882 */ /* 0x000fe20000000000 */
[----:B------:R-:W-:-:S02]  /*3360*/  UMOV UR61, 0x4300490 ;  /* 0x04300490003d7882 */ /* 0x000fc40000000000 */
[----:B------:R-:W-:Y:S01]  /*3370*/  USEL UR65, UR64, 0x1, !UP0 ;  /* 0x0000000140417887 */ /* 0x000fe2000c000000 */
[----:B------:R-:W-:Y:S01]  /*3380*/  UMOV UR58, 0x0 ;  /* 0x00000000003a7882 */ /* 0x000fe20000000000 */
[----:B------:R-:W-:Y:S01]  /*3390*/  UMOV UR59, 0x4300490 ;  /* 0x04300490003b7882 */ /* 0x000fe20000000000 */
[----:B------:R-:W-:Y:S01]  /*33a0*/  UMOV UR56, 0x0 ;  /* 0x0000000000387882 */ /* 0x000fe20000000000 */
[----:B------:R-:W-:Y:S01]  /*33b0*/  UMOV UR57, 0x4300490 ;  /* 0x0430049000397882 */ /* 0x000fe20000000000 */
[----:B------:R-:W-:Y:S01]  /*33c0*/  UMOV UR54, 0x0 ;  /* 0x0000000000367882 */ /* 0x000fe20000000000 */
[----:B------:R-:W-:Y:S01]  /*33d0*/  UMOV UR55, 0x4300490 ;  /* 0x0430049000377882 */ /* 0x000fe20000000000 */
[----:B------:R-:W-:Y:S01]  /*33e0*/  UMOV UR52, 0x0 ;  /* 0x0000000000347882 */ /* 0x000fe20000000000 */
[----:B------:R-:W-:Y:S01]  /*33f0*/  UMOV UR53, 0x4300490 ;  /* 0x0430049000357882 */ /* 0x000fe20000000000 */
[----:B------:R-:W-:Y:S02]  /*3400*/  ULOP3.LUT UR45, UR5, 0x10000, URZ, 0xfc, !UPT ;  /* 0x00010000052d7892 */ /* 0x000fe4000f8efcff */
[----:B------:R-:W-:-:S02]  /*3410*/  ULOP3.LUT UR4, UR4, 0x10000, URZ, 0xfc, !UPT ;  /* 0x0001000004047892 */ /* 0x000fc4000f8efcff */
[----:B------:R-:W-:Y:S02]  /*3420*/  UIADD3 UR65, UPT, UPT, -UR65, URZ, URZ ;  /* 0x000000ff41417290 */ /* 0x000fe4000fffe1ff */
[----:B-1----:R-:W-:Y:S01]  /*3430*/  UISETP.GE.AND UP4, UPT, UR7, 0x1, UPT ;  /* 0x000000010700788c */ /* 0x002fe2000bf86270 */
[----:B------:R-:W-:Y:S01]  /*3440*/  UMOV UR50, 0x0 ;  /* 0x0000000000327882 */ /* 0x000fe20000000000 */
[----:B------:R-:W-:Y:S01]  /*3450*/  UMOV UR51, 0x4300490 ;  /* 0x0430049000337882 */ /* 0x000fe20000000000 */
[----:B------:R-:W-:Y:S01]  /*3460*/  UMOV UR48, 0x0 ;  /* 0x0000000000307882 */ /* 0x000fe20000000000 */
[----:B--2---:R-:W-:Y:S01]  /*3470*/  R2UR UR66, R0 ;  /* 0x00000000004272ca */ /* 0x004fe200000e0000 */
[----:B------:R-:W-:-:S14]  /*3480*/  UMOV UR49, 0x4300490 ;  /* 0x0430049000317882 */ /* 0x000fdc0000000000 */
.L_x_65:
[----:B------:R-:W-:Y:S02]  /*3490*/  LEA R0, R10, UR43, 0x3 ;  /* 0x0000002b0a007c11 */ /* 0x000fe4000f8e18ff */
[----:B------:R-:W-:Y:S02]  /*34a0*/  SHF.L.U32 R5, R9, 0x1f, RZ ;  /* 0x0000001f09057819 */ /* 0x000fe400000006ff */
[----:B------:R-:W-:Y:S01]  /*34b0*/  PLOP3.LUT P0, PT, PT, PT, UP4, 0x80, 0x8 ;  /* 0x000000000008781c */ /* 0x000fe20003f0f048 */
[----:B------:R-:W-:Y:S01]  /*34c0*/  VIADD R3, R0, 0x80 ;  /* 0x0000008000037836 */ /* 0x000fe20000000000 */
[----:B-1----:R-:W1:Y:S02]  /*34d0*/  SYNCS.PHASECHK.TRANS64.TRYWAIT P1, [R0+URZ+0x70], R5 ;  /* 0x00007005000075a7 */ /* 0x002e6400080211ff */
[----:B-1-3--:R-:W-:Y:S09]  /*34e0*/  @!P1 BRA `(.L_x_59) ;  /* 0x0000005800509947 */ /* 0x00aff20003800000 */
.L_x_141:
[----:B------:R-:W-:Y:S01]  /*34f0*/  LEA R4, R10, UR43, 0x4 ;  /* 0x0000002b0a047c11 */ /* 0x000fe2000f8e20ff */
[----:B------:R-:W-:Y:S01]  /*3500*/  @UP4 ULEA UR5, UR41, UR43, 0x3 ;  /* 0x0000002b29054291 */ /* 0x000fe2000f8e18ff */
[----:B------:R-:W-:Y:S01]  /*3510*/  PLOP3.LUT P2, PT, PT, PT, PT, 0x80, 0x8 ;  /* 0x000000000008781c */ /* 0x000fe20003f4f070 */
[----:B------:R-:W-:Y:S01]  /*3520*/  ULEA UR47, UR46, UR43, 0x3 ;  /* 0x0000002b2e2f7291 */ /* 0x000fe2000f8e18ff */
[----:B------:R-:W-:Y:S02]  /*3530*/  PRMT R3, RZ, 0x654, R3 ;  /* 0x00000654ff037816 */ /* 0x000fe40000000003 */
[----:B-1----:R-:W1:Y:S01]  /*3540*/  LDS.128 R4, [R4+0x100] ;  /* 0x0001000004047984 */ /* 0x002e620000000c00 */
[----:B------:R-:W-:Y:S02]  /*3550*/  @P0 SHF.L.U32 R2, R8, 0x1f, RZ ;  /* 0x0000001f08020819 */ /* 0x000fe400000006ff */
[----:B------:R-:W-:Y:S01]  /*3560*/  SHF.L.U32 R0, R11, 0x1f, RZ ;  /* 0x0000001f0b007819 */ /* 0x000fe200000006ff */
[----:B------:R-:W-:Y:S01]  /*3570*/  @!PT LDS RZ, [RZ] ;  /* 0x00000000fffff984 */ /* 0x000fe20000000800 */
[----:B------:R-:W-:Y:S01]  /*3580*/  @!PT LDS RZ, [RZ] ;  /* 0x00000000fffff984 */ /* 0x000fe20000000800 */
[----:B------:R-:W-:Y:S01]  /*3590*/  @!PT LDS RZ, [RZ] ;  /* 0x00000000fffff984 */ /* 0x000fe20000000800 */
[----:B------:R-:W-:Y:S01]  /*35a0*/  @!PT LDS RZ, [RZ] ;  /* 0x00000000fffff984 */ /* 0x000fe20000000800 */
[----:B------:R2:W-:Y:S06]  /*35b0*/  MEMBAR.ALL.CTA ;  /* 0x0000000000007992 */ /* 0x0005ec0000008000 */
[----:B--2---:R-:W2:Y:S02]  /*35c0*/  FENCE.VIEW.ASYNC.S ;  /* 0x00000000000073c6 */ /* 0x004ea40000000000 */
[----:B--2---:R2:W-:Y:S01]  /*35d0*/  SYNCS.ARRIVE.TRANS64.RED.A1T0 RZ, [R3+URZ], RZ ;  /* 0x000000ff03ff79a7 */ /* 0x0045e200081004ff */
[----:B------:R2:W3:Y:S01]  /*35e0*/  @P0 SYNCS.PHASECHK.TRANS64.TRYWAIT P2, [UR5], R2 ;  /* 0x00000002ff0005a7 */ /* 0x0004e20008041105 */
[----:B------:R-:W-:Y:S01]  /*35f0*/  ULEA.HI UR5, UR46, UR46, URZ, 0x1 ;  /* 0x0000002e2e057291 */ /* 0x000fe2000f8f08ff */
[----:B-1----:R-:W-:-:S03]  /*3600*/  LOP3.LUT P1, RZ, R6, 0x1, RZ, 0xc0, !PT ;  /* 0x0000000106ff7812 */ /* 0x002fc6000782c0ff */
[----:B------:R-:W-:Y:S02]  /*3610*/  ULOP3.LUT UR6, UR5, 0xffe, URZ, 0xc0, !UPT ;  /* 0x00000ffe05067892 */ /* 0x000fe4000f8ec0ff */
[----:B------:R-:W-:Y:S02]  /*3620*/  USHF.R.U32.HI UR38, URZ, 0x1, UR5 ;  /* 0x00000001ff267899 */ /* 0x000fe40008011605 */
[----:B------:R-:W-:Y:S02]  /*3630*/  UIADD3 UR5, UPT, UPT, -UR6, UR46, URZ ;  /* 0x0000002e06057290 */ /* 0x000fe4000fffe1ff */
[----:B------:R-:W-:-:S04]  /*3640*/  UIMAD UR38, UR38, 0xc0, UR66 ;  /* 0x000000c0262678a4 */ /* 0x000fc8000f8e0242 */
[----:B------:R-:W-:Y:S01]  /*3650*/  ULEA UR38, UR5, UR38, 0x14 ;  /* 0x0000002605267291 */ /* 0x000fe2000f8ea0ff */
[----:B------:R-:W1:Y:S02]  /*3660*/  SYNCS.PHASECHK.TRANS64.TRYWAIT P0, [UR47+0xb0], R0 ;  /* 0x0000b000ff0075a7 */ /* 0x000e64000800112f */
[----:B-123--:R-:W-:Y:S09]  /*3670*/  @!P0 BRA `(.L_x_60) ;  /* 0x0000005800008947 */ /* 0x00eff20003800000 */
.L_x_143:
[----:B------:R-:W-:Y:S01]  /*3680*/  IADD3 R10, PT, PT, R10, 0x1, RZ ;  /* 0x000000010a0a7810 */ /* 0x000fe20007ffe0ff */
[----:B------:R-:W-:Y:S06]  /*3690*/  BRA.U !UP4, `(.L_x_61) ;  /* 0x000000050c107547 */ /* 0x000fec000b800000 */
[----:B------:R-:W-:Y:S01]  /*36a0*/  UPLOP3.LUT UP2, UPT, UPT, UPT, UPT, 0x40, 0x4 ;  /* 0x000000000004789c */ /* 0x000fe20003f4e870 */
[----:B------:R-:W-:Y:S01]  /*36b0*/  UMOV UR40, UR65 ;  /* 0x0000004100287c82 */ /* 0x000fe20008000000 */
[----:B------:R-:W-:Y:S01]  /*36c0*/  UMOV UR39, UR64 ;  /* 0x0000004000277c82 */ /* 0x000fe20008000000 */
[----:B------:R-:W-:-:S08]  /*36d0*/  UMOV UR5, UR41 ;  /* 0x0000002900057c82 */ /* 0x000fd00008000000 */
.L_x_64:
[----:B------:R-:W-:Y:S02]  /*36e0*/  UIADD3 UR40, UPT, UPT, UR40, 0x1, URZ ;  /* 0x0000000128287890 */ /* 0x000fe4000fffe0ff */
[----:B--2---:R-:W-:Y:S02]  /*36f0*/  ULEA UR7, UR5, UR43, 0x3 ;  /* 0x0000002b05077291 */ /* 0x004fe4000f8e18ff */
[----:B------:R-:W-:Y:S01]  /*3700*/  UISETP.NE.AND UP3, UPT, UR40, URZ, UPT ;  /* 0x000000ff2800728c */ /* 0x000fe2000bf65270 */
[----:B---3--:R-:W-:Y:S10]  /*3710*/  @P2 BRA `(.L_x_62) ;  /* 0x00000000000c2947 */ /* 0x008ff40003800000 */
[----:B-1----:R-:W-:Y:S04]  /*3720*/  SHF.L.U32 R3, R8, 0x1f, RZ ;  /* 0x0000001f08037819 */ /* 0x002fe800000006ff */
[----:B------:R-:W1:Y:S02]  /*3730*/  SYNCS.PHASECHK.TRANS64.TRYWAIT P0, [UR7], R3 ;  /* 0x00000003ff0075a7 */ /* 0x000e640008001107 */
[----:B-1----:R-:W-:Y:S05]  /*3740*/  @!P0 BRA `(.L_x_63) ;  /* 0x0000005400e48947 */ /* 0x002fea0003800000 */
.L_x_62:
[----:B------:R-:W-:Y:S01]  /*3750*/  UISETP.NE.AND UP0, UPT, UR39, 0x1, UPT ;  /* 0x000000012700788c */ /* 0x000fe2000bf05270 */
[----:B------:R-:W-:Y:S01]  /*3760*/  PLOP3.LUT P2, PT, PT, PT, PT, 0x80, 0x8 ;  /* 0x000000000008781c */ /* 0x000fe20003f4f070 */
[----:B------:R-:W-:Y:S02]  /*3770*/  UIADD3 UR6, UPT, UPT, UR5, 0x1, URZ ;  /* 0x0000000105067890 */ /* 0x000fe4000fffe0ff */
[----:B------:R-:W-:Y:S02]  /*3780*/  UIADD3 UR42, UPT, UPT, UR7, 0x18, URZ ;  /* 0x00000018072a7890 */ /* 0x000fe4000fffe0ff */
[----:B------:R-:W-:Y:S01]  /*3790*/  UISETP.NE.AND UP1, UPT, UR6, 0x3, UPT ;  /* 0x000000030600788c */ /* 0x000fe2000bf25270 */
[----:B------:R-:W-:Y:S01]  /*37a0*/  PLOP3.LUT P0, PT, PT, PT, UP0, 0x80, 0x8 ;  /* 0x000000000008781c */ /* 0x000fe20003f0f008 */
[----:B------:R-:W-:Y:S02]  /*37b0*/  UIADD3 UR39, UPT, UPT, UR39, -0x1, URZ ;  /* 0xffffffff27277890 */ /* 0x000fe4000fffe0ff */
[----:B------:R-:W-:Y:S02]  /*37c0*/  USEL UR8, URZ, 0x1, UP1 ;  /* 0x00000001ff087887 */ /* 0x000fe40008800000 */
[----:B------:R-:W-:Y:S01]  /*37d0*/  USEL UR41, UR6, URZ, UP1 ;  /* 0x000000ff06297287 */ /* 0x000fe20008800000 */
[----:B------:R-:W-:Y:S01]  /*37e0*/  UMOV UR7, 0x40004040 ;  /* 0x4000404000077882 */ /* 0x000fe20000000000 */
[----:B------:R-:W-:Y:S02]  /*37f0*/  UMOV UR9, 0x40004040 ;  /* 0x4000404000097882 */ /* 0x000fe40000000000 */
[----:B------:R-:W-:Y:S01]  /*3800*/  @UP0 ULEA UR6, UR41, UR43, 0x3 ;  /* 0x0000002b29060291 */ /* 0x000fe2000f8e18ff */
[----:B------:R-:W-:Y:S01]  /*3810*/  LOP3.LUT R8, R8, UR8, RZ, 0x3c, !PT ;  /* 0x0000000808087c12 */ /* 0x000fe2000f8e3cff */
[----:B------:R-:W-:Y:S01]  /*3820*/  ULEA UR8, UR5, UR45, 0xa ;  /* 0x0000002d05087291 */ /* 0x000fe2000f8e50ff */
[----:B------:R-:W-:Y:S02]  /*3830*/  UMOV UR37, 0x40004040 ;  /* 0x4000404000257882 */ /* 0x000fe40000000000 */
[----:B-1----:R-:W-:Y:S01]  /*3840*/  @P0 SHF.L.U32 R0, R8, 0x1f, RZ ;  /* 0x0000001f08000819 */ /* 0x002fe200000006ff */
[----:B------:R-:W-:Y:S02]  /*3850*/  UIADD3 UR34, UPT, UPT, UR8, 0x2, URZ ;  /* 0x0000000208227890 */ /* 0x000fe4000fffe0ff */
[----:B------:R-:W-:Y:S01]  /*3860*/  UIADD3 UR30, UPT, UPT, UR8, 0x4, URZ ;  /* 0x00000004081e7890 */ /* 0x000fe2000fffe0ff */
[----:B------:R2:W3:Y:S01]  /*3870*/  @P0 SYNCS.PHASECHK.TRANS64.TRYWAIT P2, [UR6], R0 ;  /* 0x00000000ff0005a7 */ /* 0x0004e20008041106 */
[----:B------:R-:W-:Y:S02]  /*3880*/  UIMAD UR6, UR5, 0xc00, UR4 ;  /* 0x00000c00050678a4 */ /* 0x000fe4000f8e0204 */
[----:B------:R-:W-:Y:S02]  /*3890*/  UIADD3 UR26, UPT, UPT, UR8, 0x6, URZ ;  /* 0x00000006081a7890 */ /* 0x000fe4000fffe0ff */
[----:B------:R-:W-:Y:S02]  /*38a0*/  UIADD3 UR36, UPT, UPT, UR6, 0x2, URZ ;  /* 0x0000000206247890 */ /* 0x000fe4000fffe0ff */
[----:B------:R-:W-:Y:S02]  /*38b0*/  UIADD3 UR32, UPT, UPT, UR6, 0x4, URZ ;  /* 0x0000000406207890 */ /* 0x000fe4000fffe0ff */
[----:B------:R-:W-:Y:S01]  /*38c0*/  UIADD3 UR28, UPT, UPT, UR6, 0x6, URZ ;  /* 0x00000006061c7890 */ /* 0x000fe2000fffe0ff */
[----:B------:R2:W-:Y:S01]  /*38d0*/  UTCHMMA gdesc[UR8], gdesc[UR6], tmem[UR38], tmem[UR62], idesc[UR63], UP2 ;  /* 0x00ff3e06080075ea */ /* 0x0005e20009000026 */
[----:B------:R-:W-:Y:S02]  /*38e0*/  UIADD3 UR24, UPT, UPT, UR6, 0x600, URZ ;  /* 0x0000060006187890 */ /* 0x000fe4000fffe0ff */
[----:B------:R-:W-:Y:S02]  /*38f0*/  UIADD3 UR22, UPT, UPT, UR8, 0x200, URZ ;  /* 0x0000020008167890 */ /* 0x000fe4000fffe0ff */
[----:B------:R-:W-:Y:S02]  /*3900*/  UIADD3 UR20, UPT, UPT, UR6, 0x602, URZ ;  /* 0x0000060206147890 */ /* 0x000fe4000fffe0ff */
[----:B------:R-:W-:Y:S02]  /*3910*/  UIADD3 UR18, UPT, UPT, UR8, 0x202, URZ ;  /* 0x0000020208127890 */ /* 0x000fe4000fffe0ff */
[----:B------:R-:W-:Y:S02]  /*3920*/  UIADD3 UR16, UPT, UPT, UR6, 0x604, URZ ;  /* 0x0000060406107890 */ /* 0x000fe4000fffe0ff */
[----:B------:R-:W-:Y:S02]  /*3930*/  UIADD3 UR14, UPT, UPT, UR8, 0x204, URZ ;  /* 0x00000204080e7890 */ /* 0x000fe4000fffe0ff */
[----:B------:R-:W-:Y:S02]  /*3940*/  UIADD3 UR12, UPT, UPT, UR6, 0x606, URZ ;  /* 0x00000606060c7890 */ /* 0x000fe4000fffe0ff */
[----:B------:R-:W-:Y:S02]  /*3950*/  UIADD3 UR10, UPT, UPT, UR8, 0x206, URZ ;  /* 0x00000206080a7890 */ /* 0x000fe4000fffe0ff */
[----:B------:R-:W-:Y:S01]  /*3960*/  UPLOP3.LUT UP2, UPT, UPT, UPT, UPT, 0x80, 0x8 ;  /* 0x000000000008789c */ /* 0x000fe20003f4f070 */
[----:B------:R-:W-:Y:S01]  /*3970*/  UMOV UR35, 0x40004040 ;  /* 0x4000404000237882 */ /* 0x000fe20000000000 */
[----:B------:R-:W-:Y:S01]  /*3980*/  UMOV UR33, 0x40004040 ;  /* 0x4000404000217882 */ /* 0x000fe20000000000 */
[----:B------:R2:W-:Y:S01]  /*3990*/  UTCHMMA gdesc[UR34], gdesc[UR36], tmem[UR38], tmem[UR60], idesc[UR61], UPT ;  /* 0x00ff3c24220075ea */ /* 0x0005e2000b800026 */
        /* <DEDUP_REMOVED lines=14> */
[----:B------:R-:W-:Y:S01]  /*3a80*/  UMOV UR11, 0x40004040 ;  /* 0x40004040000b7882 */ /* 0x000fe20000000000 */
[----:B------:R2:W-:Y:S01]  /*3a90*/  UTCHMMA gdesc[UR14], gdesc[UR16], tmem[UR38], tmem[UR50], idesc[UR51], UPT ;  /* 0x00ff32100e0075ea */ /* 0x0005e2000b800026 */
[----:B------:R2:W-:Y:S01]  /*3aa0*/  UTCHMMA gdesc[UR10], gdesc[UR12], tmem[UR38], tmem[UR48], idesc[UR49], UPT ;  /* 0x00ff300c0a0075ea */ /* 0x0005e2000b800026 */
[----:B------:R2:W-:Y:S01]  /*3ab0*/  UTCBAR.MULTICAST [UR42], URZ, UR44 ;  /* 0x000000ff2a0073e9 */ /* 0x0005e2000800082c */
[----:B------:R-:W-:Y:S01]  /*3ac0*/  UMOV UR5, UR41 ;  /* 0x0000002900057c82 */ /* 0x000fe20008000000 */
[----:B------:R-:W-:Y:S05]  /*3ad0*/  BRA.U UP3, `(.L_x_64) ;  /* 0xfffffffd03007547 */ /* 0x000fea000b83ffff */
.L_x_61:
[----:B------:R-:W-:Y:S01]  /*3ae0*/  UIADD3 UR5, UPT, UPT, UR46, 0x1, URZ ;  /* 0x000000012e057890 */ /* 0x000fe2000fffe0ff */
[C---:B------:R-:W-:Y:S01]  /*3af0*/  ISETP.NE.AND P0, PT, R10.reuse, 0x2, PT ;  /* 0x000000020a00780c */ /* 0x040fe20003f05270 */
[----:B--2---:R-:W-:Y:S02]  /*3b00*/  UIADD3 UR6, UPT, UPT, UR47, 0x90, URZ ;  /* 0x000000902f067890 */ /* 0x004fe4000fffe0ff */
[----:B------:R-:W-:Y:S01]  /*3b10*/  UISETP.NE.AND UP0, UPT, UR5, 0x4, UPT ;  /* 0x000000040500788c */ /* 0x000fe2000bf05270 */
[----:B-1----:R-:W-:Y:S02]  /*3b20*/  SEL R0, RZ, 0x1, P0 ;  /* 0x00000001ff007807 */ /* 0x002fe40000000000 */
[----:B------:R-:W-:Y:S01]  /*3b30*/  SEL R10, R10, RZ, P0 ;  /* 0x000000ff0a0a7207 */ /* 0x000fe20000000000 */
[----:B------:R-:W-:Y:S01]  /*3b40*/  USEL UR7, URZ, 0x1, UP0 ;  /* 0x00000001ff077887 */ /* 0x000fe20008000000 */
[----:B------:R-:W-:Y:S01]  /*3b50*/  LOP3.LUT R9, R9, R0, RZ, 0x3c, !PT ;  /* 0x0000000009097212 */ /* 0x000fe200078e3cff */
[----:B------:R-:W-:Y:S01]  /*3b60*/  USEL UR46, UR5, URZ, UP0 ;  /* 0x000000ff052e7287 */ /* 0x000fe20008000000 */
[----:B------:R1:W-:Y:S03]  /*3b70*/  UTCBAR [UR6], URZ ;  /* 0x000000ff060073e9 */ /* 0x0003e600080000ff */
[----:B------:R-:W-:Y:S01]  /*3b80*/  LOP3.LUT R11, R11, UR7, RZ, 0x3c, !PT ;  /* 0x000000070b0b7c12 */ /* 0x000fe2000f8e3cff */
[----:B------:R-:W-:Y:S07]  /*3b90*/  @P1 BRA `(.L_x_65) ;  /* 0xfffffff8003c1947 */ /* 0x000fee000383ffff */
[----:B------:R-:W2:Y:S01]  /*3ba0*/  S2UR UR8, SR_CgaCtaId ;  /* 0x00000000000879c3 */ /* 0x000ea20000008800 */
[----:B------:R-:W-:Y:S01]  /*3bb0*/  ELECT P0, URZ, PT ;  /* 0x0000000000ff782f */ /* 0x000fe20003800000 */
[----:B------:R-:W-:Y:S01]  /*3bc0*/  IMAD.MOV.U32 R0, RZ, RZ, 0x1 ;  /* 0x00000001ff007424 */ /* 0x000fe200078e00ff */
[----:B------:R-:W-:Y:S01]  /*3bd0*/  UIADD3 UR43, UPT, UPT, UR43, 0xb0, URZ ;  /* 0x000000b02b2b7890 */ /* 0x000fe2000fffe0ff */
[----:B------:R-:W-:Y:S01]  /*3be0*/  SHF.L.U32 R3, R11, 0x1f, RZ ;  /* 0x0000001f0b037819 */ /* 0x000fe200000006ff */
[----:B------:R-:W-:-:S03]  /*3bf0*/  UMOV UR4, 0x40 ;  /* 0x0000004000047882 */ /* 0x000fc60000000000 */
[----:B------:R-:W-:Y:S01]  /*3c00*/  UVIRTCOUNT.DEALLOC.SMPOOL 0x80 ;  /* 0x000000800000784c */ /* 0x000fe20000000000 */
[----:B--2---:R-:W-:Y:S02]  /*3c10*/  ULEA UR8, UR8, UR4, 0x18 ;  /* 0x0000000408087291 */ /* 0x004fe4000f8ec0ff */
[----:B------:R-:W-:-:S07]  /*3c20*/  ULEA UR4, UR46, UR43, 0x3 ;  /* 0x0000002b2e047291 */ /* 0x000fce000f8e18ff */
[----:B------:R2:W-:Y:S02]  /*3c30*/  @P0 STS.U8 [UR8+0x1c], R0 ;  /* 0x00001c00ff000988 */ /* 0x0005e40008000008 */
[----:B------:R-:W4:Y:S02]  /*3c40*/  SYNCS.PHASECHK.TRANS64.TRYWAIT P0, [UR4], R3 ;  /* 0x00000003ff0075a7 */ /* 0x000f240008001104 */
[----:B--2-4-:R-:W-:Y:S05]  /*3c50*/  @!P0 BRA `(.L_x_66) ;  /* 0x0000005000b88947 */ /* 0x014fea0003800000 */
.L_x_146:
[----:B------:R-:W-:-:S04]  /*3c60*/  UIADD3 UR4, UPT, UPT, UR46, 0x1, URZ ;  /* 0x000000012e047890 */ /* 0x000fc8000fffe0ff */
[----:B------:R-:W-:-:S04]  /*3c70*/  UISETP.NE.AND UP0, UPT, UR4, 0x4, UPT ;  /* 0x000000040400788c */ /* 0x000fc8000bf05270 */
[----:B-1----:R-:W-:Y:S02]  /*3c80*/  USEL UR6, URZ, 0x1, UP0 ;  /* 0x00000001ff067887 */ /* 0x002fe40008000000 */
[----:B------:R-:W-:-:S04]  /*3c90*/  USEL UR4, UR4, URZ, UP0 ;  /* 0x000000ff04047287 */ /* 0x000fc80008000000 */
[----:B------:R-:W-:Y:S01]  /*3ca0*/  ULEA UR5, UR4, UR43, 0x3 ;  /* 0x0000002b04057291 */ /* 0x000fe2000f8e18ff */
[----:B------:R-:W-:-:S04]  /*3cb0*/  LOP3.LUT R2, R11, UR6, RZ, 0x3c, !PT ;  /* 0x000000060b027c12 */ /* 0x000fc8000f8e3cff */
[----:B--2---:R-:W-:-:S04]  /*3cc0*/  SHF.L.U32 R3, R2, 0x1f, RZ ;  /* 0x0000001f02037819 */ /* 0x004fc800000006ff */
[----:B------:R-:W1:Y:S02]  /*3cd0*/  SYNCS.PHASECHK.TRANS64.TRYWAIT P0, [UR5], R3 ;  /* 0x00000003ff0075a7 */ /* 0x000e640008001105 */
[----:B-1----:R-:W-:Y:S05]  /*3ce0*/  @!P0 BRA `(.L_x_67) ;  /* 0x0000005000ac8947 */ /* 0x002fea0003800000 */
.L_x_148:
        /* <DEDUP_REMOVED lines=9> */
.L_x_150:
[----:B------:R-:W-:-:S04]  /*3d80*/  UIADD3 UR4, UPT, UPT, UR4, 0x1, URZ ;  /* 0x0000000104047890 */ /* 0x000fc8000fffe0ff */
[----:B------:R-:W-:-:S04]  /*3d90*/  UISETP.NE.AND UP0, UPT, UR4, 0x4, UPT ;  /* 0x000000040400788c */ /* 0x000fc8000bf05270 */
[----:B------:R-:W-:Y:S02]  /*3da0*/  USEL UR5, URZ, 0x1, UP0 ;  /* 0x00000001ff057887 */ /* 0x000fe40008000000 */
[----:B------:R-:W-:-:S04]  /*3db0*/  USEL UR4, UR4, URZ, UP0 ;  /* 0x000000ff04047287 */ /* 0x000fc80008000000 */
[----:B------:R-:W-:Y:S01]  /*3dc0*/  ULEA UR4, UR4, UR43, 0x3 ;  /* 0x0000002b04047291 */ /* 0x000fe2000f8e18ff */
[----:B-1----:R-:W-:-:S04]  /*3dd0*/  LOP3.LUT R3, R2, UR5, RZ, 0x3c, !PT ;  /* 0x0000000502037c12 */ /* 0x002fc8000f8e3cff */
[----:B------:R-:W-:-:S04]  /*3de0*/  SHF.L.U32 R3, R3, 0x1f, RZ ;  /* 0x0000001f03037819 */ /* 0x000fc800000006ff */
[----:B------:R-:W1:Y:S02]  /*3df0*/  SYNCS.PHASECHK.TRANS64.TRYWAIT P0, [UR4], R3 ;  /* 0x00000003ff0075a7 */ /* 0x000e640008001104 */
[----:B-1----:R-:W-:Y:S05]  /*3e00*/  @!P0 BRA `(.L_x_69) ;  /* 0x0000005000948947 */ /* 0x002fea0003800000 */
.L_x_152:
[----:B------:R-:W-:Y:S01]  /*3e10*/  NOP ;  /* 0x0000000000007918 */ /* 0x000fe20000000000 */
[----:B-1----:R-:W1:Y:S01]  /*3e20*/  LDS R0, [UR8+0x14] ;  /* 0x00001408ff007984 */ /* 0x002e620008000800 */
[----:B------:R-:W-:Y:S01]  /*3e30*/  ULOP3.LUT UR4, UR66, 0xffff, URZ, 0xc0, !UPT ;  /* 0x0000ffff42047892 */ /* 0x000fe2000f8ec0ff */
[----:B------:R-:W-:Y:S01]  /*3e40*/  UMOV UR5, 0xffff ;  /* 0x0000ffff00057882 */ /* 0x000fe20000000000 */
[----:B------:R-:W-:Y:S02]  /*3e50*/  UMOV UR6, 0x1 ;  /* 0x0000000100067882 */ /* 0x000fe40000000000 */
[----:B------:R-:W-:-:S04]  /*3e60*/  USHF.R.U32.HI UR4, URZ, 0x5, UR4 ;  /* 0x00000005ff047899 */ /* 0x000fc80008011604 */
[----:B------:R-:W-:Y:S02]  /*3e70*/  USHF.L.U32 UR5, UR5, UR4, URZ ;  /* 0x0000000405057299 */ /* 0x000fe400080006ff */
[----:B------:R-:W-:-:S04]  /*3e80*/  USHF.L.U32 UR4, UR6, UR4, URZ ;  /* 0x0000000406047299 */ /* 0x000fc800080006ff */
[----:B-1----:R-:W-:-:S04]  /*3e90*/  LOP3.LUT R0, R0, UR5, RZ, 0xc0, !PT ;  /* 0x0000000500007c12 */ /* 0x002fc8000f8ec0ff */
[----:B------:R-:W-:-:S13]  /*3ea0*/  ISETP.NE.AND P0, PT, R0, UR5, PT ;  /* 0x0000000500007c0c */ /* 0x000fda000bf05270 */
[----:B------:R-:W-:Y:S05]  /*3eb0*/  @P0 BRA `(.L_x_70) ;  /* 0x0000000000580947 */ /* 0x000fea0003800000 */
[----:B------:R-:W1:Y:S02]  /*3ec0*/  LDS R0, [UR8+0x18] ;  /* 0x00001808ff007984 */ /* 0x000e640008000800 */
[----:B-1----:R-:W-:-:S04]  /*3ed0*/  LOP3.LUT R0, R0, UR4, RZ, 0xc0, !PT ;  /* 0x0000000400007c12 */ /* 0x002fc8000f8ec0ff */
[----:B------:R-:W-:-:S13]  /*3ee0*/  ISETP.NE.AND P0, PT, R0, UR4, PT ;  /* 0x0000000400007c0c */ /* 0x000fda000bf05270 */
[----:B------:R-:W-:Y:S05]  /*3ef0*/  @P0 BRA `(.L_x_71) ;  /* 0x00000000003c0947 */ /* 0x000fea0003800000 */
[----:B------:R-:W1:Y:S01]  /*3f00*/  S2R R2, SR_LANEID ;  /* 0x0000000000027919 */ /* 0x000e620000000000 */
[----:B------:R-:W-:Y:S01]  /*3f10*/  ULOP3.LUT UR5, URZ, UR5, URZ, 0x33, !UPT ;  /* 0x00000005ff057292 */ /* 0x000fe2000f8e33ff */
[----:B------:R-:W-:Y:S01]  /*3f20*/  LOP3.LUT R4, RZ, UR4, RZ, 0x33, !PT ;  /* 0x00000004ff047c12 */ /* 0x000fe2000f8e33ff */
[----:B------:R-:W-:Y:S02]  /*3f30*/  VOTEU.ANY UR4, UPT, PT ;  /* 0x0000000000047886 */ /* 0x000fe400038e0100 */
[----:B------:R-:W-:Y:S01]  /*3f40*/  UFLO.U32 UR4, UR4 ;  /* 0x00000004000472bd */ /* 0x000fe200080e0000 */
[----:B------:R-:W2:Y:S01]  /*3f50*/  REDUX UR6, R4 ;  /* 0x00000000040673c4 */ /* 0x000ea20000000000 */
[----:B------:R-:W-:-:S06]  /*3f60*/  IMAD.U32 R0, RZ, RZ, UR5 ;  /* 0x00000005ff007e24 */ /* 0x000fcc000f8e00ff */
[----:B------:R4:W-:Y:S01]  /*3f70*/  UTCATOMSWS.AND URZ, UR5 ;  /* 0x0000000500ff79e3 */ /* 0x0009e20008000000 */
[----:B------:R-:W3:Y:S01]  /*3f80*/  REDUX UR7, R0 ;  /* 0x00000000000773c4 */ /* 0x000ee20000000000 */
[----:B-1----:R-:W-:Y:S01]  /*3f90*/  ISETP.EQ.U32.AND P0, PT, R2, UR4, PT ;  /* 0x0000000402007c0c */ /* 0x002fe2000bf02070 */
[----:B--2---:R-:W-:Y:S01]  /*3fa0*/  IMAD.U32 R2, RZ, RZ, UR6 ;  /* 0x00000006ff027e24 */ /* 0x004fe2000f8e00ff */
[----:B---3--:R-:W-:-:S11]  /*3fb0*/  MOV R3, UR7 ;  /* 0x0000000700037c02 */ /* 0x008fd60008000f00 */
[----:B------:R4:W-:Y:S04]  /*3fc0*/  @P0 ATOMS.AND RZ, [UR8+0x14], R3 ;  /* 0x00001403ffff098c */ /* 0x0009e8000a800008 */
[----:B------:R4:W-:Y:S01]  /*3fd0*/  @P0 ATOMS.AND RZ, [UR8+0x18], R2 ;  /* 0x00001802ffff098c */ /* 0x0009e2000a800008 */
[----:B------:R-:W-:Y:S05]  /*3fe0*/  BRA `(.L_x_72) ;  /* 0x0000000000147947 */ /* 0x000fea0003800000 */
.L_x_71:
[----:B------:R-:W-:Y:S02]  /*3ff0*/  MOV R2, 0x4010 ;  /* 0x0000401000027802 */ /* 0x000fe40000000f00 */
[----:B---3-5:R-:W-:Y:S05]  /*4000*/  CALL.REL.NOINC `($__internal_0_$__cuda_sm10x_tcgen05_guardrail_trap_col_being_dealloced_not_returned_by_alloc) ;  /* 0x0000005400387944 */ /* 0x028fea0003c00000 */
[----:B------:R-:W-:Y:S05]  /*4010*/  BRA `(.L_x_72) ;  /* 0x0000000000087947 */ /* 0x000fea0003800000 */
.L_x_70:
[----:B------:R-:W-:Y:S02]  /*4020*/  MOV R2, 0x4040 ;  /* 0x0000404000027802 */ /* 0x000fe40000000f00 */
[----:B---3-5:R-:W-:Y:S05]  /*4030*/  CALL.REL.NOINC `($__internal_2_$__cuda_sm10x_tcgen05_guardrail_trap_unallocated_columns_being_dealloced) ;  /* 0x0000005400447944 */ /* 0x028fea0003c00000 */
.L_x_72:
[----:B------:R-:W-:Y:S01]  /*4040*/  NOP ;  /* 0x0000000000007918 */ /* 0x000fe20000000000 */
[----:B----4-:R-:W-:Y:S05]  /*4050*/  EXIT ;  /* 0x000000000000794d */ /* 0x010fea0003800000 */
.L_x_54:
[----:B------:R-:W-:-:S09]  /*4060*/  UISETP.NE.OR UP0, UPT, UR18, 0x3, !UP3 ;  /* 0x000000031200788c */ /* 0x000fd2000df05670 */
[----:B------:R-:W-:Y:S05]  /*4070*/  BRA.U UP0, `(.L_x_73) ;  /* 0x00000011001c7547 */ /* 0x000fea000b800000 */
[----:B------:R-:W2:Y:S01]  /*4080*/  LDCU.64 UR4, c[0x0][0x888] ;  /* 0x00011100ff0477ac */ /* 0x000ea20008000a00 */
[----:B------:R-:W3:Y:S01]  /*4090*/  LDC.64 R12, c[0x0][0x348] ;  /* 0x0000d200ff0c7b82 */ /* 0x000ee20000000a00 */
[----:B------:R-:W-:Y:S02]  /*40a0*/  HFMA2 R9, -RZ, RZ, 0, 0 ;  /* 0x00000000ff097431 */ /* 0x000fe400000001ff */
[----:B------:R-:W-:Y:S01]  /*40b0*/  IMAD.MOV.U32 R11, RZ, RZ, 0x1 ;  /* 0x00000001ff0b7424 */ /* 0x000fe200078e00ff */
[----:B------:R-:W4:Y:S01]  /*40c0*/  LDCU UR38, c[0x0][0x370] ;  /* 0x00006e00ff2677ac */ /* 0x000f220008000800 */
[----:B------:R-:W-:Y:S01]  /*40d0*/  IMAD.MOV.U32 R10, RZ, RZ, RZ ;  /* 0x000000ffff0a7224 */ /* 0x000fe200078e00ff */
[----:B------:R-:W-:Y:S01]  /*40e0*/  MOV R3, 0x2000 ;  /* 0x0000200000037802 */ /* 0x000fe20000000f00 */
[----:B------:R-:W4:Y:S01]  /*40f0*/  LDCU.128 UR32, c[0x0][0xb10] ;  /* 0x00016200ff2077ac */ /* 0x000f220008000c00 */
[----:B------:R-:W1:Y:S01]  /*4100*/  LDCU UR37, c[0x0][0x374] ;  /* 0x00006e80ff2577ac */ /* 0x000e620008000800 */
[----:B------:R-:W1:Y:S01]  /*4110*/  LDCU.64 UR30, c[0x0][0x890] ;  /* 0x00011200ff1e77ac */ /* 0x000e620008000a00 */
[----:B------:R-:W1:Y:S01]  /*4120*/  LDCU UR15, c[0x0][0xb0c] ;  /* 0x00016180ff0f77ac */ /* 0x000e620008000800 */
[----:B--2---:R-:W-:Y:S01]  /*4130*/  UISETP.NE.U32.AND UP0, UPT, UR4, URZ, UPT ;  /* 0x000000ff0400728c */ /* 0x004fe2000bf05070 */
[----:B------:R-:W2:Y:S01]  /*4140*/  LDCU UR44, c[0x0][0xb20] ;  /* 0x00016400ff2c77ac */ /* 0x000ea20008000800 */
[----:B------:R-:W2:Y:S01]  /*4150*/  LDCU UR4, c[0x0][0xb30] ;  /* 0x00016600ff0477ac */ /* 0x000ea20008000800 */
[----:B------:R-:W-:Y:S01]  /*4160*/  UMOV UR21, 0x400 ;  /* 0x0000040000157882 */ /* 0x000fe20000000000 */
[----:B----4-:R-:W-:-:S02]  /*4170*/  UIMAD.WIDE.U32 UR6, UR38, UR32, URZ ;  /* 0x00000020260672a5 */ /* 0x010fc4000f8e00ff */
[----:B-1----:R-:W-:Y:S02]  /*4180*/  UIMAD.WIDE.U32 UR8, UR37, UR35, URZ ;  /* 0x00000023250872a5 */ /* 0x002fe4000f8e00ff */
[----:B------:R-:W-:Y:S02]  /*4190*/  ULEA UR21, UR47, UR21, 0x18 ;  /* 0x000000152f157291 */ /* 0x000fe4000f8ec0ff */
[----:B------:R-:W-:Y:S02]  /*41a0*/  USEL UR39, URZ, 0x1, UP6 ;  /* 0x00000001ff277887 */ /* 0x000fe4000b000000 */
[----:B------:R-:W-:Y:S02]  /*41b0*/  UISETP.NE.U32.AND UP6, UPT, UR30, URZ, UPT ;  /* 0x000000ff1e00728c */ /* 0x000fe4000bfc5070 */
[----:B------:R-:W-:Y:S02]  /*41c0*/  UIADD3 UR40, UPT, UPT, UR21, 0x40, URZ ;  /* 0x0000004015287890 */ /* 0x000fe4000fffe0ff */
[----:B------:R-:W-:-:S02]  /*41d0*/  UISETP.NE.AND.EX UP5, UPT, UR5, URZ, UPT, UP0 ;  /* 0x000000ff0500728c */ /* 0x000fc4000bfa5300 */
[----:B------:R-:W-:Y:S01]  /*41e0*/  UISETP.NE.AND UP0, UPT, UR42, 0x1, UPT ;  /* 0x000000012a00788c */ /* 0x000fe2000bf05270 */
[----:B------:R-:W-:Y:S01]  /*41f0*/  UMOV UR6, UR7 ;  /* 0x0000000700067c82 */ /* 0x000fe20008000000 */
[----:B------:R-:W-:Y:S01]  /*4200*/  UMOV UR41, UR9 ;  /* 0x0000000900297c82 */ /* 0x000fe20008000000 */
[----:B------:R-:W-:Y:S02]  /*4210*/  UISETP.NE.AND UP0, UPT, UR15, 0x1, UPT ;  /* 0x000000010f00788c */ /* 0x000fe4000bf05270 */
[----:B------:R-:W-:Y:S02]  /*4220*/  UPLOP3.LUT UP4, UPT, UPT, UPT, UPT, 0x40, 0x4 ;  /* 0x000000000004789c */ /* 0x000fe40003f8e870 */
[----:B------:R-:W-:Y:S01]  /*4230*/  UISETP.GE.AND UP2, UPT, UR42, 0x1, UPT ;  /* 0x000000012a00788c */ /* 0x000fe2000bf46270 */
[----:B------:R-:W1:Y:S01]  /*4240*/  LDCU.64 UR22, c[0x0][0xb28] ;  /* 0x00016500ff1677ac */ /* 0x000e620008000a00 */
[----:B------:R-:W-:Y:S02]  /*4250*/  UISETP.NE.AND.EX UP6, UPT, UR31, URZ, UPT, UP6 ;  /* 0x000000ff1f00728c */ /* 0x000fe4000bfc5360 */
[----:B------:R-:W-:-:S02]  /*4260*/  UIADD3 UR25, UPT, UPT, UR21, 0x30, URZ ;  /* 0x0000003015197890 */ /* 0x000fc4000fffe0ff */
[----:B------:R-:W-:Y:S02]  /*4270*/  UIADD3 UR17, UPT, UPT, UR21, 0x38, URZ ;  /* 0x0000003815117890 */ /* 0x000fe4000fffe0ff */
[----:B------:R-:W-:Y:S02]  /*4280*/  UPRMT UR40, UR47, 0x654, UR40 ;  /* 0x000006542f287896 */ /* 0x000fe40008000028 */
[----:B------:R-:W-:Y:S02]  /*4290*/  USHF.R.U32.HI UR43, URZ, UR33, UR6 ;  /* 0x00000021ff2b7299 */ /* 0x000fe40008011606 */
[----:B--2---:R-:W-:Y:S02]  /*42a0*/  USHF.R.U32.HI UR41, URZ, UR44, UR41 ;  /* 0x0000002cff297299 */ /* 0x004fe40008011629 */
[----:B------:R-:W-:Y:S02]  /*42b0*/  UISETP.NE.AND UP0, UPT, UR34, 0x1, UPT ;  /* 0x000000012200788c */ /* 0x000fe4000bf05270 */
[----:B---3--:R-:W-:-:S11]  /*42c0*/  UISETP.NE.AND UP3, UPT, UR4, 0x1, UPT ;  /* 0x000000010400788c */ /* 0x008fd6000bf65270 */
.L_x_83:
[C---:B------:R-:W-:Y:S02]  /*42d0*/  LEA R8, R10.reuse, UR21, 0x3 ;  /* 0x000000150a087c11 */ /* 0x040fe4000f8e18ff */
[----:B------:R-:W-:Y:S02]  /*42e0*/  SHF.L.U32 R5, R9, 0x1f, RZ ;  /* 0x0000001f09057819 */ /* 0x000fe400000006ff */
[----:B------:R-:W-:Y:S02]  /*42f0*/  LEA R6, R10, UR21, 0x4 ;  /* 0x000000150a067c11 */ /* 0x000fe4000f8e20ff */
[----:B--2---:R-:W2:Y:S02]  /*4300*/  SYNCS.PHASECHK.TRANS64.TRYWAIT P0, [R8+URZ+0x70], R5 ;  /* 0x00007005080075a7 */ /* 0x004ea400080011ff */
[----:B--2---:R-:W-:Y:S05]  /*4310*/  @!P0 BRA `(.L_x_74) ;  /* 0x0000004c00688947 */ /* 0x004fea0003800000 */
.L_x_153:
[----:B--2---:R-:W2:Y:S01]  /*4320*/  LDS.128 R4, [R6+0x100] ;  /* 0x0001000006047984 */ /* 0x004ea20000000c00 */
[----:B------:R-:W-:Y:S01]  /*4330*/  UISETP.GE.AND UP0, UPT, UR42, 0x1, UPT ;  /* 0x000000012a00788c */ /* 0x000fe2000bf06270 */
[----:B------:R-:W-:Y:S01]  /*4340*/  @!PT LDS RZ, [RZ] ;  /* 0x00000000fffff984 */ /* 0x000fe20000000800 */
[----:B------:R-:W-:Y:S01]  /*4350*/  @!PT LDS RZ, [RZ] ;  /* 0x00000000fffff984 */ /* 0x000fe20000000800 */
[----:B------:R-:W-:Y:S01]  /*4360*/  @!PT LDS RZ, [RZ] ;  /* 0x00000000fffff984 */ /* 0x000fe20000000800 */
[----:B------:R-:W-:Y:S01]  /*4370*/  @!PT LDS RZ, [RZ] ;  /* 0x00000000fffff984 */ /* 0x000fe20000000800 */
[----:B------:R3:W-:Y:S06]  /*4380*/  MEMBAR.ALL.CTA ;  /* 0x0000000000007992 */ /* 0x0007ec0000008000 */
[----:B---3--:R-:W3:Y:S01]  /*4390*/  FENCE.VIEW.ASYNC.S ;  /* 0x00000000000073c6 */ /* 0x008ee20000000000 */
[----:B--2---:R-:W-:Y:S11]  /*43a0*/  LOP3.LUT P0, RZ, R6, 0x1, RZ, 0xc0, !PT ;  /* 0x0000000106ff7812 */ /* 0x004ff6000780c0ff */
[----:B------:R-:W-:Y:S02]  /*43b0*/  @!UPT UIADD3 URZ, UPT, UPT, URZ, URZ, URZ ;  /* 0x000000fffffff290 */ /* 0x000fe4000fffe0ff */
[----:B---3--:R-:W-:Y:S01]  /*43c0*/  VOTEU.ANY UP2, P0 ;  /* 0x0000000000ff7886 */ /* 0x008fe20000040100 */
[----:B------:R-:W-:Y:S11]  /*43d0*/  PLOP3.LUT P0, PT, PT, PT, UP2, 0x80, 0x8 ;  /* 0x000000000008781c */ /* 0x000ff60003f0f028 */
[----:B------:R-:W-:Y:S02]  /*43e0*/  @!UPT UIADD3 URZ, UPT, UPT, URZ, URZ, URZ ;  /* 0x000000fffffff290 */ /* 0x000fe4000fffe0ff */
[----:B------:R-:W-:Y:S02]  /*43f0*/  @P0 SHF.R.U32.HI R0, RZ, 0x10, R5 ;  /* 0x00000010ff000819 */ /* 0x000fe40000011605 */
[----:B------:R-:W-:Y:S02]  /*4400*/  @P0 MOV R2, R4 ;  /* 0x0000000400020202 */ /* 0x000fe40000000f00 */
[----:B------:R-:W-:Y:S01]  /*4410*/  @P0 R2UR UR4, R0 ;  /* 0x00000000000402ca */ /* 0x000fe200000e0000 */
[----:B------:R-:W-:Y:S01]  /*4420*/  VIADD R0, R8, 0x80 ;  /* 0x0000008008007836 */ /* 0x000fe20000000000 */
[----:B------:R-:W-:Y:S02]  /*4430*/  @P0 LOP3.LUT R4, R5, 0xffff, RZ, 0xc0, !PT ;  /* 0x0000ffff05040812 */ /* 0x000fe400078ec0ff */
[----:B------:R-:W-:Y:S02]  /*4440*/  @P0 R2UR UR6, R2 ;  /* 0x00000000020602ca */ /* 0x000fe400000e0000 */
[----:B------:R-:W-:Y:S02]  /*4450*/  PRMT R0, RZ, 0x654, R0 ;  /* 0x00000654ff007816 */ /* 0x000fe40000000000 */
[----:B------:R-:W-:Y:S02]  /*4460*/  @P0 R2UR UR5, R4 ;  /* 0x00000000040502ca */ /* 0x000fe400000e0000 */
[----:B------:R2:W-:Y:S03]  /*4470*/  SYNCS.ARRIVE.TRANS64.RED.A1T0 RZ, [R0+URZ], RZ ;  /* 0x000000ff00ff79a7 */ /* 0x0005e600081004ff */
[----:B------:R-:W-:Y:S04]  /*4480*/  @UP2 UMOV UR29, UR4 ;  /* 0x00000004001d2c82 */ /* 0x000fe80008000000 */
[----:B------:R-:W-:Y:S04]  /*4490*/  @UP2 UMOV UR14, UR6 ;  /* 0x00000006000e2c82 */ /* 0x000fe80008000000 */
[----:B------:R-:W-:Y:S01]  /*44a0*/  @UP2 UMOV UR13, UR5 ;  /* 0x00000005000d2c82 */ /* 0x000fe20008000000 */
[----:B------:R-:W-:Y:S05]  /*44b0*/  BRA.U !UP0, `(.L_x_75) ;  /* 0x0000000108c07547 */ /* 0x000fea000b800000 */
[----:B------:R-:W-:Y:S02]  /*44c0*/  UIMAD.WIDE.U32 UR8, UR13, UR35, URZ ;  /* 0x000000230d0872a5 */ /* 0x000fe4000f8e00ff */
[----:B------:R-:W-:Y:S02]  /*44d0*/  UP2UR UR12, UPR, URZ, 0x4 ;  /* 0x00000004ff0c7883 */ /* 0x000fe40008000000 */
[----:B------:R-:W-:Y:S02]  /*44e0*/  UISETP.NE.AND UP2, UPT, UR34, 0x1, UPT ;  /* 0x000000012200788c */ /* 0x000fe4000bf45270 */
[----:B------:R-:W-:Y:S02]  /*44f0*/  UIMAD.WIDE.U32 UR10, UR14, UR32, URZ ;  /* 0x000000200e0a72a5 */ /* 0x000fe4000f8e00ff */
[----:B------:R-:W-:Y:S02]  /*4500*/  USEL UR4, UR37, UR41, !UP2 ;  /* 0x0000002925047287 */ /* 0x000fe4000d000000 */
[----:B------:R-:W-:Y:S02]  /*4510*/  UISETP.NE.AND UP0, UPT, UR15, 0x1, UPT ;  /* 0x000000010f00788c */ /* 0x000fe4000bf05270 */
[----:B------:R-:W-:Y:S02]  /*4520*/  UP2UR UR16, UPR, URZ, 0x2 ;  /* 0x00000002ff107883 */ /* 0x000fe40008000000 */
[----:B------:R-:W-:Y:S02]  /*4530*/  UISETP.NE.AND UP1, UPT, UR42, 0x1, UPT ;  /* 0x000000012a00788c */ /* 0x000fe4000bf25270 */
[----:B-1----:R-:W-:Y:S02]  /*4540*/  UIMAD.WIDE.U32 UR18, UR4, UR22, URZ ;  /* 0x00000016041272a5 */ /* 0x002fe4000f8e00ff */
[----:B------:R-:W-:Y:S01]  /*4550*/  USEL UR7, UR38, UR43, !UP0 ;  /* 0x0000002b26077287 */ /* 0x000fe2000c000000 */
[----:B------:R-:W-:Y:S02]  /*4560*/  UMOV UR5, UR9 ;  /* 0x0000000900057c82 */ /* 0x000fe40008000000 */
[----:B------:R-:W-:Y:S02]  /*4570*/  USHF.R.U32.HI UR6, URZ, UR44, UR5 ;  /* 0x0000002cff067299 */ /* 0x000fe40008011605 */
[----:B------:R-:W-:Y:S02]  /*4580*/  UIMAD.WIDE.U32 UR26, UR7, UR22, URZ ;  /* 0x00000016071a72a5 */ /* 0x000fe4000f8e00ff */
[----:B------:R-:W-:Y:S02]  /*4590*/  USEL UR6, UR13, UR6, !UP2 ;  /* 0x000000060d067287 */ /* 0x000fe4000d000000 */
[----:B------:R-:W-:Y:S01]  /*45a0*/  UISETP.NE.AND UP2, UPT, UR12, URZ, UPT ;  /* 0x000000ff0c00728c */ /* 0x000fe2000bf45270 */
[----:B------:R-:W-:Y:S01]  /*45b0*/  UMOV UR5, UR11 ;  /* 0x0000000b00057c82 */ /* 0x000fe20008000000 */
[----:B------:R-:W-:Y:S02]  /*45c0*/  UIMAD.WIDE.U32 UR10, UR6, UR22, URZ ;  /* 0x00000016060a72a5 */ /* 0x000fe4000f8e00ff */
[----:B------:R-:W-:Y:S03]  /*45d0*/  USHF.R.U32.HI UR8, URZ, UR33, UR5 ;  /* 0x00000021ff087299 */ /* 0x000fe60008011605 */
[----:B------:R-:W-:Y:S02]  /*45e0*/  UMOV UR5, UR19 ;  /* 0x0000001300057c82 */ /* 0x000fe40008000000 */
[----:B------:R-:W-:Y:S03]  /*45f0*/  @UP1 USHF.R.U32.HI UR4, URZ, UR23, UR5 ;  /* 0x00000017ff041299 */ /* 0x000fe60008011605 */
[----:B------:R-:W-:Y:S01]  /*4600*/  UMOV UR5, UR27 ;  /* 0x0000001b00057c82 */ /* 0x000fe20008000000 */
[----:B------:R-:W-:Y:S02]  /*4610*/  UIMAD UR4, UR42, UR4, URZ ;  /* 0x000000042a0472a4 */ /* 0x000fe4000f8e02ff */
[----:B------:R-:W-:Y:S02]  /*4620*/  @UP1 USHF.R.U32.HI UR7, URZ, UR23, UR5 ;  /* 0x00000017ff071299 */ /* 0x000fe40008011605 */
[----:B------:R-:W-:Y:S02]  /*4630*/  USEL UR5, UR14, UR8, !UP0 ;  /* 0x000000080e057287 */ /* 0x000fe4000c000000 */
[----:B------:R-:W-:Y:S02]  /*4640*/  UIMAD UR8, UR42, UR7, URZ ;  /* 0x000000072a0872a4 */ /* 0x000fe4000f8e02ff */
[----:B------:R-:W-:Y:S03]  /*4650*/  UISETP.GE.AND UP0, UPT, UR6, UR4, UPT ;  /* 0x000000040600728c */ /* 0x000fe6000bf06270 */
[----:B------:R-:W-:Y:S01]  /*4660*/  UMOV UR4, UR11 ;  /* 0x0000000b00047c82 */ /* 0x000fe20008000000 */
[----:B------:R-:W-:Y:S02]  /*4670*/  UISETP.GE.OR UP0, UPT, UR5, UR8, UP0 ;  /* 0x000000080500728c */ /* 0x000fe40008706670 */
[----:B------:R-:W-:Y:S02]  /*4680*/  USHF.R.U32.HI UR4, URZ, UR23, UR4 ;  /* 0x00000017ff047299 */ /* 0x000fe40008011604 */
[----:B------:R-:W-:Y:S02]  /*4690*/  UIMAD.WIDE.U32 UR8, UR5, UR22, URZ ;  /* 0x00000016050872a5 */ /* 0x000fe4000f8e00ff */
[----:B------:R-:W-:Y:S04]  /*46a0*/  USEL UR10, UR6, UR4, !UP1 ;  /* 0x00000004060a7287 */ /* 0x000fe8000c800000 */
[----:B------:R-:W-:Y:S01]  /*46b0*/  UIADD3 UR11, UPT, UPT, -UR10, URZ, URZ ;  /* 0x000000ff0a0b7290 */ /* 0x000fe2000fffe1ff */
[----:B------:R-:W-:Y:S02]  /*46c0*/  @!UP0 UMOV UR4, UR9 ;  /* 0x0000000900048c82 */ /* 0x000fe40008000000 */
[----:B------:R-:W-:Y:S02]  /*46d0*/  @!UP0 USHF.R.U32.HI UR4, URZ, UR23, UR4 ;  /* 0x00000017ff048299 */ /* 0x000fe40008011604 */
[----:B------:R-:W-:Y:S02]  /*46e0*/  UIMAD UR8, UR42, UR11, UR6 ;  /* 0x0000000b2a0872a4 */ /* 0x000fe4000f8e0206 */
[----:B------:R-:W-:Y:S02]  /*46f0*/  @!UP0 USEL UR4, UR5, UR4, !UP1 ;  /* 0x0000000405048287 */ /* 0x000fe4000c800000 */
[----:B------:R-:W-:Y:S02]  /*4700*/  UISETP.NE.AND UP1, UPT, UR16, URZ, UPT ;  /* 0x000000ff1000728c */ /* 0x000fe4000bf25270 */
[----:B------:R-:W-:Y:S02]  /*4710*/  @!UP0 UIMAD UR8, UR7, UR8, UR4 ;  /* 0x00000008070882a4 */ /* 0x000fe4000f8e0204 */
[----:B------:R-:W-:Y:S02]  /*4720*/  @!UP0 UIADD3 UR9, UPT, UPT, UR10, -UR4, URZ ;  /* 0x800000040a098290 */ /* 0x000fe4000fffe0ff */
[----:B------:R-:W-:Y:S02]  /*4730*/  UIADD3 UR4, UPT, UPT, -UR5, URZ, URZ ;  /* 0x000000ff05047290 */ /* 0x000fe4000fffe1ff */
[----:B------:R-:W-:Y:S02]  /*4740*/  UIADD3 UR7, UPT, UPT, -UR6, URZ, URZ ;  /* 0x000000ff06077290 */ /* 0x000fe4000fffe1ff */
[----:B------:R-:W-:Y:S02]  /*4750*/  @!UP0 UIMAD UR6, UR9, UR42, UR5 ;  /* 0x0000002a090682a4 */ /* 0x000fe4000f8e0205 */
[----:B------:R-:W-:Y:S02]  /*4760*/  UIMAD UR14, UR15, UR4, UR14 ;  /* 0x000000040f0e72a4 */ /* 0x000fe4000f8e020e */
[----:B------:R-:W-:Y:S01]  /*4770*/  UIMAD UR13, UR34, UR7, UR13 ;  /* 0x00000007220d72a4 */ /* 0x000fe2000f8e020d */
[----:B------:R-:W-:Y:S02]  /*4780*/  @!UP0 UMOV UR5, UR8 ;  /* 0x0000000800058c82 */ /* 0x000fe40008000000 */
[----:B------:R-:W-:Y:S02]  /*4790*/  UIMAD UR14, UR5, UR15, UR14 ;  /* 0x0000000f050e72a4 */ /* 0x000fe4000f8e020e */
[----:B------:R-:W-:Y:S11]  /*47a0*/  UIMAD UR13, UR6, UR34, UR13 ;  /* 0x00000022060d72a4 */ /* 0x000ff6000f8e020d */
[----:B------:R-:W-:Y:S01]  /*47b0*/  @!UPT UIADD3 URZ, UPT, UPT, URZ, URZ, URZ ;  /* 0x000000fffffff290 */ /* 0x000fe2000fffe0ff */
.L_x_75:
[----:B------:R-:W3:Y:S01]  /*47c0*/  @!UP3 LDCU.128 UR8, c[0x0][0xb10] ;  /* 0x00016200ff08b7ac */ /* 0x000ee20008000c00 */
[----:B------:R-:W-:Y:S02]  /*47d0*/  ISETP.NE.U32.AND P0, PT, RZ, UR30, PT ;  /* 0x0000001eff007c0c */ /* 0x000fe4000bf05070 */
[----:B------:R-:W-:Y:S02]  /*47e0*/  SHF.L.U32 R4, R11, 0x1f, RZ ;  /* 0x0000001f0b047819 */ /* 0x000fe400000006ff */
[----:B------:R-:W-:Y:S01]  /*47f0*/  ISETP.NE.AND.EX P0, PT, RZ, UR31, PT, P0 ;  /* 0x0000001fff007c0c */ /* 0x000fe2000bf05300 */
[----:B------:R-:W4:Y:S01]  /*4800*/  @!UP3 LDCU UR5, c[0x0][0xb0c] ;  /* 0x00016180ff05b7ac */ /* 0x000f220008000800 */
[----:B------:R-:W-:Y:S02]  /*4810*/  USHF.L.U32 UR27, UR20, 0x6, URZ ;  /* 0x00000006141b7899 */ /* 0x000fe400080006ff */
[----:B------:R-:W-:Y:S02]  /*4820*/  UIMAD UR26, UR24, 0xc0, URZ ;  /* 0x000000c0181a78a4 */ /* 0x000fe4000f8e02ff */
[----:B---3--:R-:W-:Y:S07]  /*4830*/  UIMAD.WIDE.U32 UR6, UR14, UR8, URZ ;  /* 0x000000080e0672a5 */ /* 0x008fee000f8e00ff */
[----:B------:R-:W-:Y:S01]  /*4840*/  @!UP3 UMOV UR4, UR7 ;  /* 0x000000070004bc82 */ /* 0x000fe20008000000 */
[----:B----4-:R-:W-:Y:S02]  /*4850*/  @!UP3 UISETP.NE.AND UP0, UPT, UR5, 0x1, UPT ;  /* 0x000000010500b88c */ /* 0x010fe4000bf05270 */
[----:B------:R-:W-:Y:S02]  /*4860*/  @!UP3 USHF.R.U32.HI UR4, URZ, UR9, UR4 ;  /* 0x00000009ff04b299 */ /* 0x000fe40008011604 */
[----:B------:R-:W-:Y:S02]  /*4870*/  UIMAD.WIDE.U32 UR6, UR13, UR11, URZ ;  /* 0x0000000b0d0672a5 */ /* 0x000fe4000f8e00ff */
[----:B------:R-:W-:Y:S02]  /*4880*/  @!UP3 USEL UR8, UR14, UR4, !UP0 ;  /* 0x000000040e08b287 */ /* 0x000fe4000c000000 */
[----:B------:R-:W-:Y:S03]  /*4890*/  @!UP3 UISETP.NE.AND UP0, UPT, UR10, 0x1, UPT ;  /* 0x000000010a00b88c */ /* 0x000fe6000bf05270 */
[----:B------:R-:W-:Y:S02]  /*48a0*/  @!UP3 UMOV UR6, UR7 ;  /* 0x000000070006bc82 */ /* 0x000fe40008000000 */
[----:B------:R-:W3:Y:S02]  /*48b0*/  @!UP3 LDCU UR4, c[0x0][0xb20] ;  /* 0x00016400ff04b7ac */ /* 0x000ee40008000800 */
[----:B---3--:R-:W-:Y:S04]  /*48c0*/  @!UP3 USHF.R.U32.HI UR6, URZ, UR4, UR6 ;  /* 0x00000004ff06b299 */ /* 0x008fe80008011606 */
[----:B------:R-:W-:Y:S04]  /*48d0*/  @!UP3 USEL UR6, UR13, UR6, !UP0 ;  /* 0x000000060d06b287 */ /* 0x000fe8000c000000 */
[----:B------:R-:W-:Y:S02]  /*48e0*/  @!UP3 UIADD3 UR4, UPT, UPT, -UR8, UR6, URZ ;  /* 0x000000060804b290 */ /* 0x000fe4000fffe1ff */
[----:B------:R-:W-:Y:S02]  /*48f0*/  @!UP3 UIADD3 UR6, UPT, UPT, UR8, -UR6, URZ ;  /* 0x800000060806b290 */ /* 0x000fe4000fffe0ff */
[----:B------:R-:W-:Y:S02]  /*4900*/  @!UP3 UIMAD UR14, UR4, UR5, UR14 ;  /* 0x00000005040eb2a4 */ /* 0x000fe4000f8e020e */
[----:B------:R-:W-:Y:S01]  /*4910*/  @!UP3 UIMAD UR13, UR6, UR10, UR13 ;  /* 0x0000000a060db2a4 */ /* 0x000fe2000f8e020d */
[----:B------:R-:W-:Y:S11]  /*4920*/  BRA.U UP4, `(.L_x_76) ;  /* 0x0000000104107547 */ /* 0x000ff6000b800000 */
[----:B--2---:R-:W-:Y:S04]  /*4930*/  MOV R0, UR39 ;  /* 0x0000002700007c02 */ /* 0x004fe80008000f00 */
[----:B------:R-:W-:Y:S04]  /*4940*/  SHF.L.U32 R5, R0, 0x1f, RZ ;  /* 0x0000001f00057819 */ /* 0x000fe800000006ff */
[----:B------:R-:W2:Y:S02]  /*4950*/  SYNCS.PHASECHK.TRANS64.TRYWAIT P1, [UR21+0x68], R5 ;  /* 0x00006805ff0075a7 */ /* 0x000ea40008021115 */
[----:B--2---:R-:W-:Y:S05]  /*4960*/  @!P1 BRA `(.L_x_77) ;  /* 0x0000004400e89947 */ /* 0x004fea0003800000 */
.L_x_76:
[----:B------:R-:W-:Y:S05]  /*4970*/  BRA.U !UP6, `(.L_x_78) ;  /* 0x000000010e387547 */ /* 0x000fea000b800000 */
[----:B------:R-:W-:Y:S01]  /*4980*/  UPLOP3.LUT UP1, UPT, UPT, UPT, UP5, 0x80, 0x8 ;  /* 0x000000000008789c */ /* 0x000fe20003f2f050 */
[----:B--2---:R-:W-:Y:S01]  /*4990*/  HFMA2 R0, -RZ, RZ, 0, 5.9604644775390625e-08 ;  /* 0x00000001ff007431 */ /* 0x004fe200000001ff */
[----:B------:R-:W2:Y:S01]  /*49a0*/  LDCU.64 UR8, c[0x0][0x358] ;  /* 0x00006b00ff0877ac */ /* 0x000ea20008000a00 */
[----:B------:R-:W-:Y:S03]  /*49b0*/  IMAD.MOV.U32 R78, RZ, RZ, 0x1 ;  /* 0x00000001ff4e7424 */ /* 0x000fe600078e00ff */
[----:B------:R-:W-:Y:S05]  /*49c0*/  PLOP3.LUT P1, PT, PT, PT, UP1, 0x80, 0x8 ;  /* 0x000000000008781c */ /* 0x000fea0003f2f018 */
[----:B------:R-:W3:Y:S01]  /*49d0*/  @UP1 LDCU.64 UR4, c[0x0][0x888] ;  /* 0x00011100ff0417ac */ /* 0x000ee20008000a00 */
[----:B------:R-:W-:Y:S07]  /*49e0*/  @UP1 UIMAD UR6, UR36, UR30, URZ ;  /* 0x0000001e240612a4 */ /* 0x000fee000f8e02ff */
[----:B------:R-:W-:Y:S01]  /*49f0*/  @!P1 PRMT R78, R0, 0x7610, R78 ;  /* 0x00007610004e9816 */ /* 0x000fe2000000004e */
[----:B---3--:R-:W-:Y:S06]  /*4a00*/  @UP1 UIMAD.WIDE UR4, UR6, 0x4, UR4 ;  /* 0x00000004060418a5 */ /* 0x008fec000f8e0204 */
[----:B------:R-:W-:Y:S01]  /*4a10*/  IMAD.U32 R6, RZ, RZ, UR4 ;  /* 0x00000004ff067e24 */ /* 0x000fe2000f8e00ff */
[----:B------:R-:W-:Y:S04]  /*4a20*/  MOV R7, UR5 ;  /* 0x0000000500077c02 */ /* 0x000fe80008000f00 */
[----:B------:R-:W3:Y:S01]  /*4a30*/  @!UP1 LDCU UR4, c[0x0][0x880] ;  /* 0x00011000ff0497ac */ /* 0x000ee20008000800 */
[----:B--2--5:R4:W5:Y:S02]  /*4a40*/  @P1 LDG.E R39, desc[UR8][R6.64] ;  /* 0x0000000806271981 */ /* 0x024964000c1e1900 */
[----:B---34-:R-:W-:Y:S07]  /*4a50*/  @!P1 IMAD.U32 R39, RZ, RZ, UR4 ;  /* 0x00000004ff279e24 */ /* 0x018fee000f8e00ff */
.L_x_78:
[----:B-----5:R-:W-:Y:S01]  /*4a60*/  @!P0 FSETP.EQ.AND P2, PT, R39, RZ, PT ;  /* 0x000000ff2700820b */ /* 0x020fe20003f42000 */
[----:B------:R-:W-:Y:S01]  /*4a70*/  @!UPT UIADD3 URZ, UPT, UPT, URZ, URZ, URZ ;  /* 0x000000fffffff290 */ /* 0x000fe2000fffe0ff */
[----:B------:R-:W-:Y:S11]  /*4a80*/  @!P0 BRA `(.L_x_79) ;  /* 0x0000000000148947 */ /* 0x000ff60003800000 */
[----:B------:R-:W-:Y:S02]  /*4a90*/  LOP3.LUT P0, RZ, R78, 0xff, RZ, 0xc0, !PT ;  /* 0x000000ff4eff7812 */ /* 0x000fe4000780c0ff */
[----:B------:R-:W-:Y:S04]  /*4aa0*/  PLOP3.LUT P2, PT, PT, PT, UP1, 0x80, 0x8 ;  /* 0x000000000008781c */ /* 0x000fe80003f4f018 */
[----:B------:R-:W-:Y:S07]  /*4ab0*/  PLOP3.LUT P2, PT, P2, PT, PT, 0x8, 0x80 ;  /* 0x000000000080781c */ /* 0x000fee000174e170 */
[----:B------:R-:W-:Y:S11]  /*4ac0*/  @P0 FSETP.EQ.AND P2, PT, R39, RZ, PT ;  /* 0x000000ff2700020b */ /* 0x000ff60003f42000 */
[----:B------:R-:W-:Y:S02]  /*4ad0*/  @!UPT UIADD3 URZ, UPT, UPT, URZ, URZ, URZ ;  /* 0x000000fffffff290 */ /* 0x000fe4000fffe0ff */
.L_x_79:
[----:B------:R-:W3:Y:S01]  /*4ae0*/  SYNCS.PHASECHK.TRANS64.TRYWAIT P0, [UR21+0x48], R4 ;  /* 0x00004804ff0075a7 */ /* 0x000ee20008001115 */
[----:B------:R-:W-:Y:S04]  /*4af0*/  ELECT P1, URZ, PT ;  /* 0x0000000000ff782f */ /* 0x000fe80003820000 */
[----:B------:R-:W-:Y:S01]  /*4b00*/  PLOP3.LUT P1, PT, P2, P1, PT, 0xf2, 0x2f ;  /* 0x00000000002f781c */ /* 0x000fe20001723e72 */
[----:B------:R-:W-:Y:S01]  /*4b10*/  @!UPT UIADD3 URZ, UPT, UPT, URZ, URZ, URZ ;  /* 0x000000fffffff290 */ /* 0x000fe2000fffe0ff */
[----:B---3--:R-:W-:Y:S11]  /*4b20*/  @!P0 BRA `(.L_x_80) ;  /* 0x0000004400908947 */ /* 0x008ff60003800000 */
.L_x_156:
[----:B------:R-:W-:Y:S01]  /*4b30*/  @!P1 IADD3 R2, P0, PT, R12, 0x580, RZ ;  /* 0x000005800c029810 */ /* 0x000fe20007f1e0ff */
[----:B------:R-:W-:Y:S01]  /*4b40*/  VOTEU.ALL UP0, P1 ;  /* 0x0000000000ff7886 */ /* 0x000fe20000800000 */
[----:B------:R-:W-:Y:S01]  /*4b50*/  UMOV UR6, 0x0 ;  /* 0x0000000000067882 */ /* 0x000fe20000000000 */
[----:B------:R-:W-:Y:S01]  /*4b60*/  UMOV UR7, 0x10000000 ;  /* 0x1000000000077882 */ /* 0x000fe20000000000 */
[----:B------:R-:W-:Y:S01]  /*4b70*/  @!P1 R2UR UR5, R2 ;  /* 0x00000000020592ca */ /* 0x000fe200000e0000 */
[----:B--2---:R-:W-:Y:S01]  /*4b80*/  @!P1 IMAD.X R0, RZ, RZ, R13, P0 ;  /* 0x000000ffff009224 */ /* 0x004fe200000e060d */
[----:B------:R-:W-:Y:S01]  /*4b90*/  @!UP0 UIADD3 UR24, UPT, UPT, UR21, 0x400, URZ ;  /* 0x0000040015188890 */ /* 0x000fe2000fffe0ff */
[----:B------:R-:W-:Y:S01]  /*4ba0*/  VOTEU.ALL UP0, P1 ;  /* 0x0000000000ff7886 */ /* 0x000fe20000800000 */
[----:B------:R-:W-:Y:S02]  /*4bb0*/  UMOV UR28, UR36 ;  /* 0x00000024001c7c82 */ /* 0x000fe40008000000 */
[----:B------:R-:W-:Y:S01]  /*4bc0*/  @!P1 R2UR UR4, R0 ;  /* 0x00000000000492ca */ /* 0x000fe200000e0000 */
[----:B------:R-:W-:Y:S06]  /*4bd0*/  @!P1 IMAD.MOV.U32 R0, RZ, RZ, 0x2000 ;  /* 0x00002000ff009424 */ /* 0x000fec00078e00ff */
[----:B------:R-:W-:Y:S06]  /*4be0*/  IMAD.U32 R6, RZ, RZ, UR5 ;  /* 0x00000005ff067e24 */ /* 0x000fec000f8e00ff */
[----:B------:R-:W-:Y:S01]  /*4bf0*/  IMAD.U32 R7, RZ, RZ, UR4 ;  /* 0x00000004ff077e24 */ /* 0x000fe2000f8e00ff */
[----:B------:R-:W-:Y:S04]  /*4c00*/  @!P1 R2UR UR4, R6 ;  /* 0x00000000060492ca */ /* 0x000fe800000e0000 */
[----:B------:R-:W-:Y:S11]  /*4c10*/  @!P1 R2UR UR5, R7 ;  /* 0x00000000070592ca */ /* 0x000ff600000e0000 */
[----:B------:R-:W-:Y:S02]  /*4c20*/  @!UPT UIADD3 URZ, UPT, UPT, URZ, URZ, URZ ;  /* 0x000000fffffff290 */ /* 0x000fe4000fffe0ff */
[----:B------:R2:W-:Y:S01]  /*4c30*/  @!UP0 UTMALDG.3D [UR24], [UR4], desc[UR6] ;  /* 0x00000618040085b4 */ /* 0x0005e20008011000 */
[----:B------:R3:W-:Y:S01]  /*4c40*/  @!P1 SYNCS.ARRIVE.TRANS64.RED.A0TR RZ, [UR21+0x30], R0 ;  /* 0x00003000ffff99a7 */ /* 0x0007e20008300415 */
[----:B--2---:R-:W-:Y:S09]  /*4c50*/  UPRMT UR4, UR47, 0x654, UR25 ;  /* 0x000006542f047896 */ /* 0x004ff20008000019 */
[----:B------:R-:W-:Y:S01]  /*4c60*/  SYNCS.ARRIVE.TRANS64.RED.A1T0 RZ, [UR4], RZ ;  /* 0x000000ffffff79a7 */ /* 0x000fe20008100404 */
[----:B------:R-:W2:Y:S02]  /*4c70*/  SYNCS.PHASECHK.TRANS64.TRYWAIT P0, [UR21+0x50], R4 ;  /* 0x00005004ff0075a7 */ /* 0x000ea40008001115 */
[----:B--23--:R-:W-:Y:S05]  /*4c80*/  @!P0 BRA `(.L_x_81) ;  /* 0x0000004400508947 */ /* 0x00cfea0003800000 */
.L_x_158:
[----:B------:R-:W-:Y:S01]  /*4c90*/  @!P1 IADD3 R2, P0, PT, R12, 0x580, RZ ;  /* 0x000005800c029810 */ /* 0x000fe20007f1e0ff */
[----:B------:R-:W-:Y:S01]  /*4ca0*/  VOTEU.ALL UP0, P1 ;  /* 0x0000000000ff7886 */ /* 0x000fe20000800000 */
[----:B------:R-:W-:Y:S01]  /*4cb0*/  UMOV UR6, 0x0 ;  /* 0x0000000000067882 */ /* 0x000fe20000000000 */
[----:B------:R-:W-:Y:S01]  /*4cc0*/  UMOV UR7, 0x10000000 ;  /* 0x1000000000077882 */ /* 0x000fe20000000000 */
[----:B------:R-:W-:Y:S01]  /*4cd0*/  @!P1 R2UR UR5, R2 ;  /* 0x00000000020592ca */ /* 0x000fe200000e0000 */
[----:B------:R-:W-:Y:S01]  /*4ce0*/  @!P1 IMAD.X R0, RZ, RZ, R13, P0 ;  /* 0x000000ffff009224 */ /* 0x000fe200000e060d */
[----:B------:R-:W-:Y:S01]  /*4cf0*/  @!UP0 UIADD3 UR18, UPT, UPT, UR26, 0x40, URZ ;  /* 0x000000401a128890 */ /* 0x000fe2000fffe0ff */
[----:B------:R-:W-:Y:S01]  /*4d00*/  VIADD R10, R10, 0x1 ;  /* 0x000000010a0a7836 */ /* 0x000fe20000000000 */
[----:B------:R-:W-:Y:S02]  /*4d10*/  @!UP0 UIADD3 UR16, UPT, UPT, UR21, 0x2400, URZ ;  /* 0x0000240015108890 */ /* 0x000fe4000fffe0ff */
[----:B------:R-:W-:Y:S01]  /*4d20*/  @!P1 R2UR UR4, R0 ;  /* 0x00000000000492ca */ /* 0x000fe200000e0000 */
[----:B------:R-:W-:Y:S01]  /*4d30*/  VOTEU.ALL UP0, P1 ;  /* 0x0000000000ff7886 */ /* 0x000fe20000800000 */
[----:B------:R-:W-:Y:S01]  /*4d40*/  UMOV UR19, UR27 ;  /* 0x0000001b00137c82 */ /* 0x000fe20008000000 */
[----:B------:R-:W-:Y:S01]  /*4d50*/  UMOV UR20, UR36 ;  /* 0x0000002400147c82 */ /* 0x000fe20008000000 */
[----:B------:R-:W-:Y:S03]  /*4d60*/  @!P1 IMAD.MOV.U32 R0, RZ, RZ, 0x2000 ;  /* 0x00002000ff009424 */ /* 0x000fe600078e00ff */
[----:B------:R-:W-:Y:S06]  /*4d70*/  IMAD.U32 R6, RZ, RZ, UR5 ;  /* 0x00000005ff067e24 */ /* 0x000fec000f8e00ff */
[----:B------:R-:W-:Y:S01]  /*4d80*/  IMAD.U32 R7, RZ, RZ, UR4 ;  /* 0x00000004ff077e24 */ /* 0x000fe2000f8e00ff */
[----:B------:R-:W-:Y:S04]  /*4d90*/  @!P1 R2UR UR4, R6 ;  /* 0x00000000060492ca */ /* 0x000fe800000e0000 */
[----:B------:R-:W-:Y:S11]  /*4da0*/  @!P1 R2UR UR5, R7 ;  /* 0x00000000070592ca */ /* 0x000ff600000e0000 */
[----:B------:R-:W-:Y:S02]  /*4db0*/  @!UPT UIADD3 URZ, UPT, UPT, URZ, URZ, URZ ;  /* 0x000000fffffff290 */ /* 0x000fe4000fffe0ff */
[----:B------:R3:W-:Y:S01]  /*4dc0*/  @!UP0 UTMALDG.3D [UR16], [UR4], desc[UR6] ;  /* 0x00000610040085b4 */ /* 0x0007e20008011000 */
[----:B------:R4:W-:Y:S01]  /*4dd0*/  @!P1 SYNCS.ARRIVE.TRANS64.RED.A0TR RZ, [UR21+0x38], R0 ;  /* 0x00003800ffff99a7 */ /* 0x0009e20008300415 */
[----:B---3--:R-:W-:Y:S09]  /*4de0*/  UPRMT UR4, UR47, 0x654, UR17 ;  /* 0x000006542f047896 */ /* 0x008ff20008000011 */
[----:B------:R-:W-:Y:S01]  /*4df0*/  SYNCS.ARRIVE.TRANS64.RED.A1T0 RZ, [UR4], RZ ;  /* 0x000000ffffff79a7 */ /* 0x000fe20008100404 */
[----:B------:R-:W3:Y:S02]  /*4e00*/  SYNCS.PHASECHK.TRANS64.TRYWAIT P0, [UR21+0x58], R4 ;  /* 0x00005804ff0075a7 */ /* 0x000ee40008001115 */
[----:B---34-:R-:W-:Y:S05]  /*4e10*/  @!P0 BRA `(.L_x_82) ;  /* 0x0000004400048947 */ /* 0x018fea0003800000 */
.L_x_160:
[----:B------:R-:W-:Y:S01]  /*4e20*/  @!P1 IADD3 R2, P0, PT, R12, 0x580, RZ ;  /* 0x000005800c029810 */ /* 0x000fe20007f1e0ff */
[----:B------:R-:W-:Y:S01]  /*4e30*/  VOTEU.ALL UP0, P1 ;  /* 0x0000000000ff7886 */ /* 0x000fe20000800000 */
[----:B------:R-:W-:Y:S01]  /*4e40*/  UMOV UR6, 0x0 ;  /* 0x0000000000067882 */ /* 0x000fe20000000000 */
[----:B------:R-:W-:Y:S01]  /*4e50*/  UMOV UR7, 0x10000000 ;  /* 0x1000000000077882 */ /* 0x000fe20000000000 */
[----:B------:R-:W-:Y:S01]  /*4e60*/  @!P1 R2UR UR5, R2 ;  /* 0x00000000020592ca */ /* 0x000fe200000e0000 */
[----:B------:R-:W-:Y:S01]  /*4e70*/  @!P1 IMAD.X R0, RZ, RZ, R13, P0 ;  /* 0x000000ffff009224 */ /* 0x000fe200000e060d */
[----:B------:R-:W-:Y:S01]  /*4e80*/  @!UP0 UIADD3 UR10, UPT, UPT, UR26, 0x80, URZ ;  /* 0x000000801a0a8890 */ /* 0x000fe2000fffe0ff */
[----:B------:R-:W-:Y:S01]  /*4e90*/  R2UR UR18, R80 ;  /* 0x00000000501272ca */ /* 0x000fe200000e0000 */
[----:B------:R-:W-:Y:S01]  /*4ea0*/  @!UP0 UIADD3 UR8, UPT, UPT, UR21, 0x4400, URZ ;  /* 0x0000440015088890 */ /* 0x000fe2000fffe0ff */
[----:B------:R-:W-:Y:S01]  /*4eb0*/  R2UR UR16, R81 ;  /* 0x00000000511072ca */ /* 0x000fe200000e0000 */
[----:B------:R-:W-:Y:S01]  /*4ec0*/  @!UP0 UIADD3 UR9, UPT, UPT, UR21, 0x40, URZ ;  /* 0x0000004015098890 */ /* 0x000fe2000fffe0ff */
[----:B------:R-:W-:Y:S01]  /*4ed0*/  @!P1 R2UR UR4, R0 ;  /* 0x00000000000492ca */ /* 0x000fe200000e0000 */
[----:B------:R-:W-:Y:S01]  /*4ee0*/  VOTEU.ALL UP0, P1 ;  /* 0x0000000000ff7886 */ /* 0x000fe20000800000 */
[----:B------:R-:W-:Y:S01]  /*4ef0*/  UMOV UR11, UR27 ;  /* 0x0000001b000b7c82 */ /* 0x000fe20008000000 */
[----:B------:R-:W-:Y:S01]  /*4f00*/  UMOV UR12, UR36 ;  /* 0x00000024000c7c82 */ /* 0x000fe20008000000 */
[C---:B------:R-:W-:Y:S01]  /*4f10*/  ISETP.NE.AND P0, PT, R10.reuse, 0x2, PT ;  /* 0x000000020a00780c */ /* 0x040fe20003f05270 */
[----:B------:R-:W-:Y:S01]  /*4f20*/  UMOV UR36, UR29 ;  /* 0x0000001d00247c82 */ /* 0x000fe20008000000 */
[----:B--2---:R-:W-:Y:S01]  /*4f30*/  IMAD.U32 R4, RZ, RZ, UR5 ;  /* 0x00000005ff047e24 */ /* 0x004fe2000f8e00ff */
[----:B------:R-:W-:Y:S01]  /*4f40*/  LOP3.LUT R11, R11, 0x1, RZ, 0x3c, !PT ;  /* 0x000000010b0b7812 */ /* 0x000fe200078e3cff */
[----:B------:R-:W-:Y:S01]  /*4f50*/  UPLOP3.LUT UP4, UPT, UPT, UPT, UPT, 0x80, 0x8 ;  /* 0x000000000008789c */ /* 0x000fe20003f8f070 */
[----:B------:R-:W-:Y:S01]  /*4f60*/  SEL R0, RZ, 0x1, P0 ;  /* 0x00000001ff007807 */ /* 0x000fe20000000000 */
[----:B------:R-:W-:Y:S01]  /*4f70*/  UIADD3 UR24, UPT, UPT, UR13, UR18, URZ ;  /* 0x000000120d187290 */ /* 0x000fe2000fffe0ff */
[----:B------:R-:W-:Y:S01]  /*4f80*/  SEL R10, R10, RZ, P0 ;  /* 0x000000ff0a0a7207 */ /* 0x000fe20000000000 */
[----:B------:R-:W-:Y:S01]  /*4f90*/  UIADD3 UR20, UPT, UPT, UR14, UR16, URZ ;  /* 0x000000100e147290 */ /* 0x000fe2000fffe0ff */
[----:B------:R-:W-:Y:S01]  /*4fa0*/  IMAD.U32 R5, RZ, RZ, UR4 ;  /* 0x00000004ff057e24 */ /* 0x000fe2000f8e00ff */
[----:B------:R-:W-:Y:S02]  /*4fb0*/  @!P1 R2UR UR4, R4 ;  /* 0x00000000040492ca */ /* 0x000fe400000e0000 */
[----:B------:R-:W-:Y:S02]  /*4fc0*/  LOP3.LUT R9, R9, R0, RZ, 0x3c, !PT ;  /* 0x0000000009097212 */ /* 0x000fe400078e3cff */
[----:B------:R-:W-:Y:S11]  /*4fd0*/  @!P1 R2UR UR5, R5 ;  /* 0x00000000050592ca */ /* 0x000ff600000e0000 */
[----:B------:R-:W-:Y:S02]  /*4fe0*/  @!UPT UIADD3 URZ, UPT, UPT, URZ, URZ, URZ ;  /* 0x000000fffffff290 */ /* 0x000fe4000fffe0ff */
[----:B------:R2:W-:Y:S01]  /*4ff0*/  @!UP0 UTMALDG.3D [UR8], [UR4], desc[UR6] ;  /* 0x00000608040085b4 */ /* 0x0005e20008011000 */
[----:B------:R2:W-:Y:S01]  /*5000*/  @!P1 SYNCS.ARRIVE.TRANS64.RED.A0TR RZ, [UR21+0x40], R3 ;  /* 0x00004003ffff99a7 */ /* 0x0005e20008300415 */
[----:B------:R-:W-:Y:S01]  /*5010*/  SYNCS.ARRIVE.TRANS64.RED.A1T0 RZ, [UR40], RZ ;  /* 0x000000ffffff79a7 */ /* 0x000fe20008100428 */
[----:B------:R-:W-:Y:S05]  /*5020*/  BRA.U UP2, `(.L_x_83) ;  /* 0xfffffff102a87547 */ /* 0x000fea000b83ffff */
[----:B--2---:R-:W-:-:S04]  /*5030*/  SHF.L.U32 R3, R11, 0x1f, RZ ;  /* 0x0000001f0b037819 */ /* 0x004fc800000006ff */
[----:B------:R-:W2:Y:S02]  /*5040*/  SYNCS.PHASECHK.TRANS64.TRYWAIT P0, [UR21+0x48], R3 ;  /* 0x00004803ff0075a7 */ /* 0x000ea40008001115 */
[----:B--2---:R-:W-:Y:S05]  /*5050*/  @!P0 BRA `(.L_x_84) ;  /* 0x00000040008c8947 */ /* 0x004fea0003800000 */
.L_x_162:
[----:B------:R-:W3:Y:S02]  /*5060*/  SYNCS.PHASECHK.TRANS64.TRYWAIT P0, [UR21+0x50], R3 ;  /* 0x00005003ff0075a7 */ /* 0x000ee40008001115 */
[----:B---3--:R-:W-:Y:S05]  /*5070*/  @!P0 BRA `(.L_x_85) ;  /* 0x00000040009c8947 */ /* 0x008fea0003800000 */
.L_x_164:
[----:B--2---:R-:W-:-:S07]  /*5080*/  MOV R0, UR21 ;  /* 0x0000001500007c02 */ /* 0x004fce0008000f00 */
.L_x_86:
[----:B--2---:R-:W-:-:S04]  /*5090*/  SHF.L.U32 R3, R11, 0x1f, RZ ;  /* 0x0000001f0b037819 */ /* 0x004fc800000006ff */
[----:B------:R2:W3:Y:S03]  /*50a0*/  SYNCS.PHASECHK.TRANS64.TRYWAIT P0, [R0+URZ+0x58], R3 ;  /* 0x00005803000075a7 */ /* 0x0004e600080011ff */
[----:B---3--:R-:W-:Y:S05]  /*50b0*/  @!P0 NANOSLEEP.SYNCS 0x989680 ;  /* 0x009896800000895d */ /* 0x008fea0003900000 */
[----:B------:R-:W3:Y:S02]  /*50c0*/  @!P0 SYNCS.PHASECHK.TRANS64 P0, [R0+URZ+0x58], R3 ;  /* 0x00005803000085a7 */ /* 0x000ee400080010ff */
[----:B-1-3--:R-:W-:Y:S05]  /*50d0*/  @P0 EXIT ;  /* 0x000000000000094d */ /* 0x00afea0003800000 */
[----:B------:R-:W-:Y:S05]  /*50e0*/  BRA `(.L_x_86) ;  /* 0xfffffffc00e87947 */ /* 0x000fea000383ffff */
.L_x_73:
[----:B------:R-:W-:-:S06]  /*50f0*/  UISETP.GE.AND UP0, UPT, UR18, 0x4, UPT ;  /* 0x000000041200788c */ /* 0x000fcc000bf06270 */
[----:B------:R-:W-:-:S13]  /*5100*/  PLOP3.LUT P0, PT, PT, PT, UP0, 0x80, 0x8 ;  /* 0x000000000008781c */ /* 0x000fda0003f0f008 */
[----:B-1----:R-:W-:Y:S05]  /*5110*/  @!P0 EXIT ;  /* 0x000000000000894d */ /* 0x002fea0003800000 */
[----:B------:R-:W-:Y:S01]  /*5120*/  BAR.SYNC.DEFER_BLOCKING 0x6, 0xa0 ;  /* 0x0182800000007b1d */ /* 0x000fe20000010000 */
[C---:B------:R-:W-:Y:S01]  /*5130*/  IMAD.SHL.U32 R4, R91.reuse, 0x40, RZ ;  /* 0x000000405b047824 */ /* 0x040fe200078e00ff */
[C---:B------:R-:W-:Y:S01]  /*5140*/  R2P PR, R91.reuse, 0x6 ;  /* 0x000000065b007804 */ /* 0x040fe20000000000 */
[C---:B------:R-:W-:Y:S01]  /*5150*/  IMAD.SHL.U32 R0, R91.reuse, 0x8, RZ ;  /* 0x000000085b007824 */ /* 0x040fe200078e00ff */
[----:B------:R-:W-:Y:S01]  /*5160*/  CS2R R86, SRZ ;  /* 0x0000000000567805 */ /* 0x000fe2000001ff00 */
[C---:B------:R-:W-:Y:S01]  /*5170*/  IMAD.U32 R2, R91.reuse, 0x10000, RZ ;  /* 0x000100005b027824 */ /* 0x040fe200078e00ff */
[----:B------:R-:W-:Y:S02]  /*5180*/  UMOV UR44, 0x400 ;  /* 0x00000400002c7882 */ /* 0x000fe40000000000 */
[----:B------:R-:W1:Y:S01]  /*5190*/  LDC.64 R76, c[0x0][0x8b0] ;  /* 0x00022c00ff4c7b82 */ /* 0x000e620000000a00 */
[----:B------:R-:W-:Y:S01]  /*51a0*/  ULEA UR44, UR47, UR44, 0x18 ;  /* 0x0000002c2f2c7291 */ /* 0x000fe2000f8ec0ff */
[C---:B------:R-:W-:Y:S01]  /*51b0*/  LOP3.LUT R5, R4.reuse, 0x1c0, RZ, 0xc0, !PT ;  /* 0x000001c004057812 */ /* 0x040fe200078ec0ff */
[----:B------:R-:W-:Y:S01]  /*51c0*/  IMAD.SHL.U32 R73, R91, 0x20, RZ ;  /* 0x000000205b497824 */ /* 0x000fe200078e00ff */
[----:B------:R-:W-:Y:S01]  /*51d0*/  LOP3.LUT R4, R4, 0x200, RZ, 0xc0, !PT ;  /* 0x0000020004047812 */ /* 0x000fe200078ec0ff */
[----:B------:R-:W-:Y:S01]  /*51e0*/  IMAD.MOV.U32 R89, RZ, RZ, 0x20 ;  /* 0x00000020ff597424 */ /* 0x000fe200078e00ff */
[----:B------:R-:W-:Y:S01]  /*51f0*/  LOP3.LUT R0, R5, 0x38, R0, 0xf8, !PT ;  /* 0x0000003805007812 */ /* 0x000fe200078ef800 */
[----:B------:R-:W-:Y:S01]  /*5200*/  UIADD3 UR4, UPT, UPT, UR44, 0x400, URZ ;  /* 0x000004002c047890 */ /* 0x000fe2000fffe0ff */
[----:B------:R-:W2:Y:S01]  /*5210*/  LDC.64 R74, c[0x0][0x8a8] ;  /* 0x00022a00ff4a7b82 */ /* 0x000ea20000000a00 */
[----:B------:R-:W-:Y:S01]  /*5220*/  SHF.R.U32.HI R5, RZ, 0x1, R91 ;  /* 0x00000001ff057819 */ /* 0x000fe2000001165b */
[----:B------:R-:W-:Y:S01]  /*5230*/  IMAD.MOV.U32 R88, RZ, RZ, 0x1 ;  /* 0x00000001ff587424 */ /* 0x000fe200078e00ff */
[----:B------:R-:W-:Y:S01]  /*5240*/  LOP3.LUT R2, R2, 0x600000, RZ, 0xc0, !PT ;  /* 0x0060000002027812 */ /* 0x000fe200078ec0ff */
[----:B------:R-:W-:Y:S01]  /*5250*/  IMAD.MOV.U32 R36, RZ, RZ, RZ ;  /* 0x000000ffff247224 */ /* 0x000fe200078e00ff */
[----:B------:R-:W-:Y:S01]  /*5260*/  LOP3.LUT R73, R4, 0xc00, R73, 0xf8, !PT ;  /* 0x00000c0004497812 */ /* 0x000fe200078ef849 */
[----:B------:R-:W-:Y:S01]  /*5270*/  IMAD.MOV.U32 R85, RZ, RZ, RZ ;  /* 0x000000ffff557224 */ /* 0x000fe200078e00ff */
[----:B------:R-:W-:Y:S01]  /*5280*/  LOP3.LUT R0, R0, 0x8, R5, 0x78, !PT ;  /* 0x0000000800007812 */ /* 0x000fe200078e7805 */
[----:B------:R-:W-:Y:S01]  /*5290*/  IMAD.U32 R83, RZ, RZ, UR4 ;  /* 0x00000004ff537e24 */ /* 0x000fe2000f8e00ff */
[----:B------:R-:W3:Y:S01]  /*52a0*/  LDS R3, [UR44+0x120] ;  /* 0x0001202cff037984 */ /* 0x000ee20008000800 */
[----:B------:R-:W-:Y:S01]  /*52b0*/  SEL R90, R89, 0xffffffe0, !P2 ;  /* 0xffffffe0595a7807 */ /* 0x000fe20005000000 */
[----:B------:R-:W4:Y:S01]  /*52c0*/  LDCU UR59, c[0x0][0x370] ;  /* 0x00006e00ff3b77ac */ /* 0x000f220008000800 */
[----:B------:R-:W-:-:S02]  /*52d0*/  LOP3.LUT R73, R73, R0, RZ, 0xfc, !PT ;  /* 0x0000000049497212 */ /* 0x000fc400078efcff */
[----:B------:R-:W-:Y:S01]  /*52e0*/  LOP3.LUT R91, R91, 0x60, RZ, 0xc0, !PT ;  /* 0x000000605b5b7812 */ /* 0x000fe200078ec0ff */
[----:B------:R-:W1:Y:S01]  /*52f0*/  LDCU UR43, c[0x0][0xb0c] ;  /* 0x00016180ff2b77ac */ /* 0x000e620008000800 */
[----:B------:R-:W-:Y:S01]  /*5300*/  SEL R89, R89, 0xffffffe0, !P1 ;  /* 0xffffffe059597807 */ /* 0x000fe20004800000 */
[----:B------:R-:W1:Y:S01]  /*5310*/  LDCU UR39, c[0x0][0xb30] ;  /* 0x00016600ff2777ac */ /* 0x000e620008000800 */
[----:B------:R-:W1:Y:S01]  /*5320*/  LDCU.64 UR56, c[0x0][0x888] ;  /* 0x00011100ff3877ac */ /* 0x000e620008000a00 */
[----:B------:R-:W1:Y:S01]  /*5330*/  LDCU.64 UR40, c[0x0][0xb28] ;  /* 0x00016500ff2877ac */ /* 0x000e620008000a00 */
[----:B------:R-:W1:Y:S01]  /*5340*/  LDCU.64 UR62, c[0x0][0x890] ;  /* 0x00011200ff3e77ac */ /* 0x000e620008000a00 */
[----:B------:R-:W1:Y:S01]  /*5350*/  LDCU.128 UR52, c[0x0][0xb10] ;  /* 0x00016200ff3477ac */ /* 0x000e620008000c00 */
[----:B------:R-:W1:Y:S01]  /*5360*/  LDCU UR58, c[0x0][0x374] ;  /* 0x00006e80ff3a77ac */ /* 0x000e620008000800 */
[----:B------:R-:W-:Y:S01]  /*5370*/  UMOV UR46, URZ ;  /* 0x000000ff002e7c82 */ /* 0x000fe20008000000 */
[----:B------:R-:W-:Y:S01]  /*5380*/  UMOV UR45, URZ ;  /* 0x000000ff002d7c82 */ /* 0x000fe20008000000 */
[----:B-1234-:R-:W-:-:S07]  /*5390*/  IMAD.IADD R2, R3, 0x1, R2 ;  /* 0x0000000103027824 */ /* 0x01efce00078e0202 */
.L_x_123:
[C---:B------:R-:W-:Y:S02]  /*53a0*/  LEA R8, R85.reuse, UR44, 0x3 ;  /* 0x0000002c55087c11 */ /* 0x040fe4000f8e18ff */
[----:B------:R-:W-:Y:S02]  /*53b0*/  SHF.L.U32 R3, R86, 0x1f, RZ ;  /* 0x0000001f56037819 */ /* 0x000fe400000006ff */
[----:B------:R-:W-:Y:S02]  /*53c0*/  LEA R5, R85, UR44, 0x4 ;  /* 0x0000002c55057c11 */ /* 0x000fe4000f8e20ff */
[----:B-1----:R-:W1:Y:S02]  /*53d0*/  SYNCS.PHASECHK.TRANS64.TRYWAIT P0, [R8+URZ+0x70], R3 ;  /* 0x00007003080075a7 */ /* 0x002e6400080011ff */
[----:B-1----:R-:W-:Y:S05]  /*53e0*/  @!P0 BRA `(.L_x_87) ;  /* 0x0000003c00d88947 */ /* 0x002fea0003800000 */
.L_x_165:
        /* <DEDUP_REMOVED lines=11> */
[----:B------:R-:W-:Y:S01]  /*54a0*/  PLOP3.LUT P0, PT, PT, PT, UP1, 0x80, 0x8 ;  /* 0x000000000008781c */ /* 0x000fe20003f0f018 */
[----:B------:R-:W-:Y:S11]  /*54b0*/  UP2UR UR61, UPR, URZ, 0x2 ;  /* 0x00000002ff3d7883 */ /* 0x000ff60008000000 */
[----:B------:R-:W-:Y:S01]  /*54c0*/  @!UPT UIADD3 URZ, UPT, UPT, URZ, URZ, URZ ;  /* 0x000000fffffff290 */ /* 0x000fe2000fffe0ff */
[----:B------:R-:W-:Y:S02]  /*54d0*/  @P0 SHF.R.U32.HI R0, RZ, 0x10, R5 ;  /* 0x00000010ff000819 */ /* 0x000fe40000011605 */
[----:B-1----:R-:W-:Y:S02]  /*54e0*/  @P0 MOV R3, R4 ;  /* 0x0000000400030202 */ /* 0x002fe40000000f00 */
        /* <DEDUP_REMOVED lines=11> */
[----:B------:R-:W2:Y:S01]  /*55a0*/  LDCU UR12, c[0x0][0xb20] ;  /* 0x00016400ff0c77ac */ /* 0x000ea20008000800 */
[----:B------:R-:W-:Y:S02]  /*55b0*/  UIMAD.WIDE.U32 UR4, UR58, UR55, URZ ;  /* 0x000000373a0472a5 */ /* 0x000fe4000f8e00ff */
[----:B------:R-:W-:Y:S02]  /*55c0*/  UIMAD.WIDE.U32 UR6, UR59, UR52, URZ ;  /* 0x000000343b0672a5 */ /* 0x000fe4000f8e00ff */
[----:B------:R-:W-:Y:S02]  /*55d0*/  UISETP.NE.AND UP0, UPT, UR54, 0x1, UPT ;  /* 0x000000013600788c */ /* 0x000fe4000bf05270 */
[----:B------:R-:W-:Y:S02]  /*55e0*/  UIMAD.WIDE.U32 UR8, UR37, UR55, URZ ;  /* 0x00000037250872a5 */ /* 0x000fe4000f8e00ff */
[----:B------:R-:W-:Y:S02]  /*55f0*/  UIMAD.WIDE.U32 UR10, UR38, UR52, URZ ;  /* 0x00000034260a72a5 */ /* 0x000fe4000f8e00ff */
[----:B------:R-:W-:Y:S02]  /*5600*/  UISETP.NE.AND UP1, UPT, UR43, 0x1, UPT ;  /* 0x000000012b00788c */ /* 0x000fe4000bf25270 */
[----:B------:R-:W-:Y:S01]  /*5610*/  UISETP.NE.AND UP2, UPT, UR42, 0x1, UPT ;  /* 0x000000012a00788c */ /* 0x000fe2000bf45270 */
[----:B------:R-:W-:Y:S02]  /*5620*/  UMOV UR4, UR5 ;  /* 0x0000000500047c82 */ /* 0x000fe40008000000 */
[----:B--2---:R-:W-:Y:S03]  /*5630*/  USHF.R.U32.HI UR5, URZ, UR12, UR4 ;  /* 0x0000000cff057299 */ /* 0x004fe60008011604 */
[----:B------:R-:W-:Y:S02]  /*5640*/  UMOV UR4, UR7 ;  /* 0x0000000700047c82 */ /* 0x000fe40008000000 */
[----:B------:R-:W-:Y:S02]  /*5650*/  USHF.R.U32.HI UR7, URZ, UR53, UR4 ;  /* 0x00000035ff077299 */ /* 0x000fe40008011604 */
[----:B------:R-:W-:Y:S02]  /*5660*/  USEL UR4, UR58, UR5, !UP0 ;  /* 0x000000053a047287 */ /* 0x000fe4000c000000 */
[----:B------:R-:W-:Y:S01]  /*5670*/  USEL UR7, UR59, UR7, !UP1 ;  /* 0x000000073b077287 */ /* 0x000fe2000c800000 */
[----:B------:R-:W-:Y:S01]  /*5680*/  UMOV UR5, UR9 ;  /* 0x0000000900057c82 */ /* 0x000fe20008000000 */
[----:B------:R-:W-:Y:S02]  /*5690*/  UIMAD.WIDE.U32 UR8, UR4, UR40, URZ ;  /* 0x00000028040872a5 */ /* 0x000fe4000f8e00ff */
[----:B------:R-:W-:Y:S03]  /*56a0*/  USHF.R.U32.HI UR6, URZ, UR12, UR5 ;  /* 0x0000000cff067299 */ /* 0x000fe60008011605 */
[----:B------:R-:W-:Y:S01]  /*56b0*/  UMOV UR5, UR11 ;  /* 0x0000000b00057c82 */ /* 0x000fe20008000000 */
[----:B------:R-:W-:Y:S02]  /*56c0*/  UIMAD.WIDE.U32 UR10, UR7, UR40, URZ ;  /* 0x00000028070a72a5 */ /* 0x000fe4000f8e00ff */
[----:B------:R-:W-:Y:S02]  /*56d0*/  USHF.R.U32.HI UR12, URZ, UR53, UR5 ;  /* 0x00000035ff0c7299 */ /* 0x000fe40008011605 */
[----:B------:R-:W-:Y:S01]  /*56e0*/  USEL UR6, UR37, UR6, !UP0 ;  /* 0x0000000625067287 */ /* 0x000fe2000c000000 */
[----:B------:R-:W-:Y:S02]  /*56f0*/  UMOV UR5, UR9 ;  /* 0x0000000900057c82 */ /* 0x000fe40008000000 */
[----:B------:R-:W-:Y:S01]  /*5700*/  UMOV UR10, UR11 ;  /* 0x0000000b000a7c82 */ /* 0x000fe20008000000 */
[----:B------:R-:W-:Y:S02]  /*5710*/  @UP2 USHF.R.U32.HI UR4, URZ, UR41, UR5 ;  /* 0x00000029ff042299 */ /* 0x000fe40008011605 */
[----:B------:R-:W-:Y:S02]  /*5720*/  @UP2 USHF.R.U32.HI UR7, URZ, UR41, UR10 ;  /* 0x00000029ff072299 */ /* 0x000fe4000801160a */
[----:B------:R-:W-:Y:S02]  /*5730*/  UIMAD UR4, UR42, UR4, URZ ;  /* 0x000000042a0472a4 */ /* 0x000fe4000f8e02ff */
[----:B------:R-:W-:Y:S02]  /*5740*/  UIMAD.WIDE.U32 UR10, UR6, UR40, URZ ;  /* 0x00000028060a72a5 */ /* 0x000fe4000f8e00ff */
[----:B------:R-:W-:Y:S02]  /*5750*/  USEL UR5, UR38, UR12, !UP1 ;  /* 0x0000000c26057287 */ /* 0x000fe4000c800000 */
[----:B------:R-:W-:Y:S02]  /*5760*/  UIMAD UR8, UR42, UR7, URZ ;  /* 0x000000072a0872a4 */ /* 0x000fe4000f8e02ff */
[----:B------:R-:W-:Y:S03]  /*5770*/  UISETP.GE.AND UP0, UPT, UR6, UR4, UPT ;  /* 0x000000040600728c */ /* 0x000fe6000bf06270 */
[----:B------:R-:W-:Y:S01]  /*5780*/  UMOV UR4, UR11 ;  /* 0x0000000b00047c82 */ /* 0x000fe20008000000 */
[----:B------:R-:W-:Y:S02]  /*5790*/  UISETP.GE.OR UP0, UPT, UR5, UR8, UP0 ;  /* 0x000000080500728c */ /* 0x000fe40008706670 */
[----:B------:R-:W-:Y:S02]  /*57a0*/  USHF.R.U32.HI UR4, URZ, UR41, UR4 ;  /* 0x00000029ff047299 */ /* 0x000fe40008011604 */
[----:B------:R-:W-:Y:S02]  /*57b0*/  UIMAD.WIDE.U32 UR8, UR5, UR40, URZ ;  /* 0x00000028050872a5 */ /* 0x000fe4000f8e00ff */
[----:B------:R-:W-:Y:S02]  /*57c0*/  USEL UR11, UR6, UR4, !UP2 ;  /* 0x00000004060b7287 */ /* 0x000fe4000d000000 */
[----:B------:R-:W-:Y:S02]  /*57d0*/  UIADD3 UR8, UPT, UPT, -UR5, URZ, URZ ;  /* 0x000000ff05087290 */ /* 0x000fe4000fffe1ff */
[----:B------:R-:W-:Y:S01]  /*57e0*/  UIADD3 UR10, UPT, UPT, -UR11, URZ, URZ ;  /* 0x000000ff0b0a7290 */ /* 0x000fe2000fffe1ff */
[----:B------:R-:W-:Y:S01]  /*57f0*/  @!UP0 UMOV UR4, UR9 ;  /* 0x0000000900048c82 */ /* 0x000fe20008000000 */
[----:B------:R-:W-:Y:S02]  /*5800*/  UIADD3 UR9, UPT, UPT, -UR6, URZ, URZ ;  /* 0x000000ff06097290 */ /* 0x000fe4000fffe1ff */
[----:B------:R-:W-:Y:S02]  /*5810*/  @!UP0 USHF.R.U32.HI UR4, URZ, UR41, UR4 ;  /* 0x00000029ff048299 */ /* 0x000fe40008011604 */
[----:B------:R-:W-:Y:S02]  /*5820*/  UIMAD UR10, UR42, UR10, UR6 ;  /* 0x0000000a2a0a72a4 */ /* 0x000fe4000f8e0206 */
[----:B------:R-:W-:Y:S04]  /*5830*/  @!UP0 USEL UR4, UR5, UR4, !UP2 ;  /* 0x0000000405048287 */ /* 0x000fe8000d000000 */
[----:B------:R-:W-:Y:S02]  /*5840*/  @!UP0 UIMAD UR10, UR7, UR10, UR4 ;  /* 0x0000000a070a82a4 */ /* 0x000fe4000f8e0204 */
[----:B------:R-:W-:Y:S02]  /*5850*/  @!UP0 UIADD3 UR11, UPT, UPT, UR11, -UR4, URZ ;  /* 0x800000040b0b8290 */ /* 0x000fe4000fffe0ff */
[----:B------:R-:W-:Y:S02]  /*5860*/  UIMAD UR7, UR43, UR8, UR38 ;  /* 0x000000082b0772a4 */ /* 0x000fe4000f8e0226 */
[----:B------:R-:W-:Y:S02]  /*5870*/  @!UP0 UIMAD UR6, UR11, UR42, UR5 ;  /* 0x0000002a0b0682a4 */ /* 0x000fe4000f8e0205 */
[----:B------:R-:W-:Y:S01]  /*5880*/  UIMAD UR4, UR54, UR9, UR37 ;  /* 0x00000009360472a4 */ /* 0x000fe2000f8e0225 */
[----:B------:R-:W-:Y:S02]  /*5890*/  @!UP0 UMOV UR5, UR10 ;  /* 0x0000000a00058c82 */ /* 0x000fe40008000000 */
[----:B------:R-:W-:Y:S02]  /*58a0*/  UIMAD UR38, UR5, UR43, UR7 ;  /* 0x0000002b052672a4 */ /* 0x000fe4000f8e0207 */
[----:B------:R-:W-:Y:S11]  /*58b0*/  UIMAD UR37, UR6, UR54, UR4 ;  /* 0x00000036062572a4 */ /* 0x000ff6000f8e0204 */
[----:B------:R-:W-:Y:S01]  /*58c0*/  @!UPT UIADD3 URZ, UPT, UPT, URZ, URZ, URZ ;  /* 0x000000fffffff290 */ /* 0x000fe2000fffe0ff */
.L_x_88:
[----:B------:R-:W-:Y:S01]  /*58d0*/  UISETP.NE.AND UP0, UPT, UR39, 0x1, UPT ;  /* 0x000000012700788c */ /* 0x000fe2000bf05270 */
[----:B------:R-:W-:Y:S01]  /*58e0*/  LOP3.LUT P0, RZ, R83, 0x3f0, RZ, 0xc0, !PT ;  /* 0x000003f053ff7812 */ /* 0x000fe2000780c0ff */
[----:B------:R-:W-:Y:S01]  /*58f0*/  USHF.L.U32 UR50, UR20, 0x6, URZ ;  /* 0x0000000614327899 */ /* 0x000fe200080006ff */
[----:B------:R-:W-:Y:S01]  /*5900*/  BSSY.RECONVERGENT B6, `(.L_x_89) ;  /* 0x0000034000067945 */ /* 0x000fe20003800200 */
[----:B------:R-:W-:Y:S01]  /*5910*/  UIMAD UR49, UR24, 0xc0, URZ ;  /* 0x000000c0183178a4 */ /* 0x000fe2000f8e02ff */
[----:B------:R-:W-:Y:S06]  /*5920*/  IADD3 R85, PT, PT, R85, 0x1, RZ ;  /* 0x0000000155557810 */ /* 0x000fec0007ffe0ff */
[----:B------:R-:W2:Y:S01]  /*5930*/  @!UP0 LDCU.128 UR12, c[0x0][0xb10] ;  /* 0x00016200ff0c87ac */ /* 0x000ea20008000c00 */
[----:B------:R-:W3:Y:S01]  /*5940*/  @!UP0 LDCU UR5, c[0x0][0xb0c] ;  /* 0x00016180ff0587ac */ /* 0x000ee20008000800 */
[----:B------:R-:W4:Y:S01]  /*5950*/  @!UP0 LDCU UR10, c[0x0][0xb20] ;  /* 0x00016400ff0a87ac */ /* 0x000f220008000800 */
[----:B--2---:R-:W-:Y:S02]  /*5960*/  UIMAD.WIDE.U32 UR8, UR38, UR12, URZ ;  /* 0x0000000c260872a5 */ /* 0x004fe4000f8e00ff */
[----:B------:R-:W-:Y:S02]  /*5970*/  UIMAD.WIDE.U32 UR6, UR37, UR15, URZ ;  /* 0x0000000f250672a5 */ /* 0x000fe4000f8e00ff */
[----:B------:R-:W-:Y:S03]  /*5980*/  @!UP0 UISETP.NE.AND UP1, UPT, UR14, 0x1, UPT ;  /* 0x000000010e00888c */ /* 0x000fe6000bf25270 */
[----:B------:R-:W-:Y:S01]  /*5990*/  @!UP0 UMOV UR4, UR9 ;  /* 0x0000000900048c82 */ /* 0x000fe20008000000 */
[----:B---3--:R-:W-:Y:S02]  /*59a0*/  @!UP0 UISETP.NE.AND UP2, UPT, UR5, 0x1, UPT ;  /* 0x000000010500888c */ /* 0x008fe4000bf45270 */
[----:B------:R-:W-:Y:S01]  /*59b0*/  @!UP0 USHF.R.U32.HI UR4, URZ, UR13, UR4 ;  /* 0x0000000dff048299 */ /* 0x000fe20008011604 */
[----:B------:R-:W-:Y:S02]  /*59c0*/  @!UP0 UMOV UR6, UR7 ;  /* 0x0000000700068c82 */ /* 0x000fe40008000000 */
[----:B----4-:R-:W-:Y:S02]  /*59d0*/  @!UP0 USHF.R.U32.HI UR6, URZ, UR10, UR6 ;  /* 0x0000000aff068299 */ /* 0x010fe40008011606 */
[----:B------:R-:W-:Y:S02]  /*59e0*/  @!UP0 USEL UR7, UR38, UR4, !UP2 ;  /* 0x0000000426078287 */ /* 0x000fe4000d000000 */
[----:B------:R-:W-:Y:S04]  /*59f0*/  @!UP0 USEL UR6, UR37, UR6, !UP1 ;  /* 0x0000000625068287 */ /* 0x000fe8000c800000 */
[----:B------:R-:W-:Y:S02]  /*5a00*/  @!UP0 UIADD3 UR4, UPT, UPT, -UR7, UR6, URZ ;  /* 0x0000000607048290 */ /* 0x000fe4000fffe1ff */
[----:B------:R-:W-:Y:S02]  /*5a10*/  @!UP0 UIADD3 UR6, UPT, UPT, UR7, -UR6, URZ ;  /* 0x8000000607068290 */ /* 0x000fe4000fffe0ff */
[----:B------:R-:W-:Y:S02]  /*5a20*/  @!UP0 UIMAD UR38, UR4, UR5, UR38 ;  /* 0x00000005042682a4 */ /* 0x000fe4000f8e0226 */
[----:B------:R-:W-:Y:S01]  /*5a30*/  @!UP0 UIMAD UR37, UR6, UR14, UR37 ;  /* 0x0000000e062582a4 */ /* 0x000fe2000f8e0225 */
[----:B------:R-:W-:Y:S11]  /*5a40*/  @!P0 BRA `(.L_x_90) ;  /* 0x00000000007c8947 */ /* 0x000ff60003800000 */
[----:B------:R-:W2:Y:S01]  /*5a50*/  LDCU.64 UR8, c[0x4][0x80] ;  /* 0x01001000ff0877ac */ /* 0x000ea20008000a00 */
[----:B------:R-:W-:Y:S01]  /*5a60*/  MOV R16, 0x0 ;  /* 0x0000000000107802 */ /* 0x000fe20000000f00 */
[----:B------:R-:W-:Y:S02]  /*5a70*/  HFMA2 R12, -RZ, RZ, 0, 5.9604644775390625e-08 ;  /* 0x00000001ff0c7431 */ /* 0x000fe400000001ff */
[----:B------:R-:W-:Y:S01]  /*5a80*/  IMAD.MOV.U32 R8, RZ, RZ, 0x70 ;  /* 0x00000070ff087424 */ /* 0x000fe200078e00ff */
[----:B------:R3:W4:Y:S01]  /*5a90*/  LDC.64 R14, c[0x4][R16] ;  /* 0x01000000100e7b82 */ /* 0x0007220000000a00 */
[----:B------:R-:W1:Y:S01]  /*5aa0*/  LDCU.64 UR6, c[0x4][0x88] ;  /* 0x01001100ff0677ac */ /* 0x000e620008000a00 */
[----:B------:R-:W-:Y:S01]  /*5ab0*/  IMAD.MOV.U32 R13, RZ, RZ, RZ ;  /* 0x000000ffff0d7224 */ /* 0x000fe200078e00ff */
[----:B------:R-:W1:Y:S01]  /*5ac0*/  LDCU.64 UR4, c[0x4][0x8] ;  /* 0x01000100ff0477ac */ /* 0x000e620008000a00 */
[----:B--2---:R-:W-:Y:S01]  /*5ad0*/  MOV R5, UR9 ;  /* 0x0000000900057c02 */ /* 0x004fe20008000f00 */
[----:B------:R-:W-:Y:S01]  /*5ae0*/  IMAD.U32 R4, RZ, RZ, UR8 ;  /* 0x00000008ff047e24 */ /* 0x000fe2000f8e00ff */
[----:B-1----:R-:W-:Y:S01]  /*5af0*/  MOV R7, UR7 ;  /* 0x0000000700077c02 */ /* 0x002fe20008000f00 */
[----:B------:R-:W-:Y:S01]  /*5b00*/  IMAD.U32 R6, RZ, RZ, UR6 ;  /* 0x00000006ff067e24 */ /* 0x000fe2000f8e00ff */
[----:B------:R-:W-:Y:S01]  /*5b10*/  MOV R11, UR5 ;  /* 0x00000005000b7c02 */ /* 0x000fe20008000f00 */
[----:B------:R-:W-:Y:S02]  /*5b20*/  IMAD.U32 R10, RZ, RZ, UR4 ;  /* 0x00000004ff0a7e24 */ /* 0x000fe4000f8e00ff */
[----:B------:R-:W-:Y:S07]  /*5b30*/  LEPC R20, `(.L_x_91) ;  /* 0x000000001014794e */ /* 0x000fee0000000000 */
[----:B---345:R-:W-:Y:S05]  /*5b40*/  CALL.ABS.NOINC R14 ;  /* 0x000000000e007343 */ /* 0x038fea0003c00000 */
.L_x_91:
[----:B------:R-:W1:Y:S01]  /*5b50*/  LDCU.64 UR8, c[0x4][0x80] ;  /* 0x01001000ff0877ac */ /* 0x000e620008000a00 */
[----:B------:R-:W2:Y:S01]  /*5b60*/  LDC.64 R16, c[0x4][R16] ;  /* 0x0100000010107b82 */ /* 0x000ea20000000a00 */
[----:B------:R-:W-:Y:S02]  /*5b70*/  HFMA2 R12, -RZ, RZ, 0, 5.9604644775390625e-08 ;  /* 0x00000001ff0c7431 */ /* 0x000fe400000001ff */
[----:B------:R-:W-:Y:S02]  /*5b80*/  IMAD.MOV.U32 R8, RZ, RZ, 0x70 ;  /* 0x00000070ff087424 */ /* 0x000fe400078e00ff */
[----:B------:R-:W-:Y:S01]  /*5b90*/  IMAD.MOV.U32 R13, RZ, RZ, RZ ;  /* 0x000000ffff0d7224 */ /* 0x000fe200078e00ff */
[----:B------:R-:W3:Y:S01]  /*5ba0*/  LDCU.64 UR6, c[0x4][0x88] ;  /* 0x01001100ff0677ac */ /* 0x000ee20008000a00 */
[----:B------:R-:W4:Y:S01]  /*5bb0*/  LDCU.64 UR4, c[0x4][0x8] ;  /* 0x01000100ff0477ac */ /* 0x000f220008000a00 */
[----:B-1----:R-:W-:Y:S02]  /*5bc0*/  MOV R4, UR8 ;  /* 0x0000000800047c02 */ /* 0x002fe40008000f00 */
[----:B------:R-:W-:Y:S02]  /*5bd0*/  MOV R5, UR9 ;  /* 0x0000000900057c02 */ /* 0x000fe40008000f00 */
[----:B---3--:R-:W-:Y:S01]  /*5be0*/  MOV R7, UR7 ;  /* 0x0000000700077c02 */ /* 0x008fe20008000f00 */
[----:B------:R-:W-:Y:S01]  /*5bf0*/  IMAD.U32 R6, RZ, RZ, UR6 ;  /* 0x00000006ff067e24 */ /* 0x000fe2000f8e00ff */
[----:B----4-:R-:W-:Y:S01]  /*5c00*/  MOV R11, UR5 ;  /* 0x00000005000b7c02 */ /* 0x010fe20008000f00 */
[----:B------:R-:W-:Y:S02]  /*5c10*/  IMAD.U32 R10, RZ, RZ, UR4 ;  /* 0x00000004ff0a7e24 */ /* 0x000fe4000f8e00ff */
[----:B------:R-:W-:Y:S07]  /*5c20*/  LEPC R20, `(.L_x_90) ;  /* 0x000000001014794e */ /* 0x000fee0000000000 */
[----:B--2---:R-:W-:Y:S05]  /*5c30*/  CALL.ABS.NOINC R16 ;  /* 0x0000000010007343 */ /* 0x004fea0003c00000 */
.L_x_90:
[----:B------:R-:W-:Y:S05]  /*5c40*/  BSYNC.RECONVERGENT B6 ;  /* 0x0000000000067941 */ /* 0x000fea0003800200 */
.L_x_89:
[----:B------:R-:W-:Y:S01]  /*5c50*/  R2UR UR4, R82 ;  /* 0x00000000520472ca */ /* 0x000fe200000e0000 */
[----:B------:R-:W-:Y:S01]  /*5c60*/  UISETP.NE.U32.AND UP0, UPT, UR62, URZ, UPT ;  /* 0x000000ff3e00728c */ /* 0x000fe2000bf05070 */
[----:B------:R-:W-:Y:S02]  /*5c70*/  ISETP.NE.U32.AND P4, PT, R76, RZ, PT ;  /* 0x000000ff4c00720c */ /* 0x000fe40003f85070 */
[----:B------:R-:W-:Y:S01]  /*5c80*/  ISETP.NE.U32.AND P2, PT, RZ, UR56, PT ;  /* 0x00000038ff007c0c */ /* 0x000fe2000bf45070 */
[----:B------:R-:W-:Y:S01]  /*5c90*/  UISETP.NE.AND.EX UP1, UPT, UR63, URZ, UPT, UP0 ;  /* 0x000000ff3f00728c */ /* 0x000fe2000bf25300 */
[----:B------:R-:W-:Y:S01]  /*5ca0*/  ISETP.NE.AND.EX P4, PT, R77, RZ, PT, P4 ;  /* 0x000000ff4d00720c */ /* 0x000fe20003f85340 */
[----:B------:R-:W-:Y:S01]  /*5cb0*/  UPLOP3.LUT UP0, UPT, UPT, UPT, UPT, 0x40, 0x4 ;  /* 0x000000000004789c */ /* 0x000fe20003f0e870 */
[----:B------:R-:W-:Y:S05]  /*5cc0*/  ISETP.NE.AND.EX P2, PT, RZ, UR57, PT, P2 ;  /* 0x00000039ff007c0c */ /* 0x000fea000bf45320 */
[----:B------:R-:W-:Y:S06]  /*5cd0*/  UISETP.NE.AND UP2, UPT, UR4, URZ, UPT ;  /* 0x000000ff0400728c */ /* 0x000fec000bf45270 */
[----:B------:R-:W-:Y:S05]  /*5ce0*/  PLOP3.LUT P1, PT, PT, PT, UP2, 0x80, 0x8 ;  /* 0x000000000008781c */ /* 0x000fea0003f2f028 */
[----:B------:R-:W-:Y:S06]  /*5cf0*/  @UP2 UPLOP3.LUT UP0, UPT, UPT, UPT, UP1, 0x80, 0x8 ;  /* 0x000000000008289c */ /* 0x000fec0003f0f010 */
[----:B------:R-:W-:Y:S01]  /*5d00*/  PLOP3.LUT P0, PT, PT, PT, UP0, 0x80, 0x8 ;  /* 0x000000000008781c */ /* 0x000fe20003f0f008 */
[----:B------:R-:W-:Y:S01]  /*5d10*/  @!UPT UIADD3 URZ, UPT, UPT, URZ, URZ, URZ ;  /* 0x000000fffffff290 */ /* 0x000fe2000fffe0ff */
[----:B------:R-:W-:Y:S11]  /*5d20*/  BRA.U !UP1, `(.L_x_92) ;  /* 0x00000001093c7547 */ /* 0x000ff6000b800000 */
[----:B------:R-:W-:Y:S01]  /*5d30*/  UISETP.NE.U32.AND UP0, UPT, UR56, URZ, UPT ;  /* 0x000000ff3800728c */ /* 0x000fe2000bf05070 */
[----:B-1----:R-:W-:Y:S01]  /*5d40*/  HFMA2 R0, -RZ, RZ, 0, 5.9604644775390625e-08 ;  /* 0x00000001ff007431 */ /* 0x002fe200000001ff */
[----:B------:R-:W1:Y:S01]  /*5d50*/  LDCU.64 UR8, c[0x0][0x358] ;  /* 0x00006b00ff0877ac */ /* 0x000e620008000a00 */
[----:B------:R-:W-:Y:S01]  /*5d60*/  IMAD.MOV.U32 R78, RZ, RZ, 0x1 ;  /* 0x00000001ff4e7424 */ /* 0x000fe200078e00ff */
[----:B------:R-:W-:Y:S06]  /*5d70*/  UISETP.NE.AND.EX UP0, UPT, UR57, URZ, UPT, UP0 ;  /* 0x000000ff3900728c */ /* 0x000fec000bf05300 */
[----:B------:R-:W-:Y:S05]  /*5d80*/  PLOP3.LUT P3, PT, PT, PT, UP0, 0x80, 0x8 ;  /* 0x000000000008781c */ /* 0x000fea0003f6f008 */
[----:B------:R-:W2:Y:S01]  /*5d90*/  @UP0 LDCU.64 UR4, c[0x0][0x888] ;  /* 0x00011100ff0407ac */ /* 0x000ea20008000a00 */
[----:B------:R-:W-:Y:S07]  /*5da0*/  @UP0 UIMAD UR6, UR36, UR62, URZ ;  /* 0x0000003e240602a4 */ /* 0x000fee000f8e02ff */
[----:B------:R-:W-:Y:S01]  /*5db0*/  @!P3 PRMT R78, R0, 0x7610, R78 ;  /* 0x00007610004eb816 */ /* 0x000fe2000000004e */
[----:B--2---:R-:W-:Y:S06]  /*5dc0*/  @UP0 UIMAD.WIDE UR4, UR6, 0x4, UR4 ;  /* 0x00000004060408a5 */ /* 0x004fec000f8e0204 */
[----:B------:R-:W-:Y:S01]  /*5dd0*/  IMAD.U32 R4, RZ, RZ, UR4 ;  /* 0x00000004ff047e24 */ /* 0x000fe2000f8e00ff */
[----:B------:R-:W-:Y:S04]  /*5de0*/  MOV R5, UR5 ;  /* 0x0000000500057c02 */ /* 0x000fe80008000f00 */
[----:B------:R-:W2:Y:S01]  /*5df0*/  @!UP0 LDCU UR4, c[0x0][0x880] ;  /* 0x00011000ff0487ac */ /* 0x000ea20008000800 */
[----:B-1---5:R3:W5:Y:S02]  /*5e00*/  @P3 LDG.E R39, desc[UR8][R4.64] ;  /* 0x0000000804273981 */ /* 0x022764000c1e1900 */
[----:B--23--:R-:W-:Y:S02]  /*5e10*/  @!P3 IMAD.U32 R39, RZ, RZ, UR4 ;  /* 0x00000004ff27be24 */ /* 0x00cfe4000f8e00ff */
.L_x_92:
[----:B------:R-:W-:Y:S05]  /*5e20*/  @!P4 BRA `(.L_x_93) ;  /* 0x000000000024c947 */ /* 0x000fea0003800000 */
[----:B------:R-:W-:Y:S01]  /*5e30*/  ISETP.NE.U32.AND P3, PT, R74, RZ, PT ;  /* 0x000000ff4a00720c */ /* 0x000fe20003f65070 */
[----:B------:R-:W2:Y:S03]  /*5e40*/  LDCU.64 UR4, c[0x0][0x358] ;  /* 0x00006b00ff0477ac */ /* 0x000ea60008000a00 */
[----:B------:R-:W-:Y:S11]  /*5e50*/  ISETP.NE.AND.EX P3, PT, R75, RZ, PT, P3 ;  /* 0x000000ff4b00720c */ /* 0x000ff60003f65330 */
[----:B------:R-:W-:Y:S02]  /*5e60*/  @!UPT UIADD3 URZ, UPT, UPT, URZ, URZ, URZ ;  /* 0x000000fffffff290 */ /* 0x000fe4000fffe0ff */
[----:B------:R-:W3:Y:S01]  /*5e70*/  @P3 LDC.64 R4, c[0x0][0x8a8] ;  /* 0x00022a00ff043b82 */ /* 0x000ee20000000a00 */
[----:B-1----:R-:W-:Y:S04]  /*5e80*/  @P3 IMAD R0, R76, UR36, RZ ;  /* 0x000000244c003c24 */ /* 0x002fe8000f8e02ff */
[----:B---3--:R-:W-:Y:S05]  /*5e90*/  @P3 IMAD.WIDE R4, R0, 0x4, R4 ;  /* 0x0000000400043825 */ /* 0x008fea00078e0204 */
[----:B--2--5:R2:W5:Y:S02]  /*5ea0*/  @P3 LDG.E R37, desc[UR4][R4.64] ;  /* 0x0000000404253981 */ /* 0x024564000c1e1900 */
[----:B--2---:R-:W3:Y:S02]  /*5eb0*/  @!P3 LDC R37, c[0x0][0x8a0] ;  /* 0x00022800ff25bb82 */ /* 0x004ee40000000800 */
.L_x_93:
[----:B-----5:R-:W-:Y:S01]  /*5ec0*/  FSETP.NEU.AND P3, PT, R39, RZ, PT ;  /* 0x000000ff2700720b */ /* 0x020fe20003f6d000 */
[----:B------:R-:W-:Y:S01]  /*5ed0*/  IMAD.SHL.U32 R103, R73, 0x2, RZ ;  /* 0x0000000249677824 */ /* 0x000fe200078e00ff */
[----:B------:R-:W-:Y:S01]  /*5ee0*/  SEL R9, RZ, 0xffffffff, P2 ;  /* 0xffffffffff097807 */ /* 0x000fe20001000000 */
[----:B------:R-:W-:Y:S01]  /*5ef0*/  BSSY B1, `(.L_x_94) ;  /* 0x0000043000017945 */ /* 0x000fe20003800000 */
[----:B------:R-:W-:Y:S01]  /*5f00*/  @P1 LOP3.LUT P2, RZ, R78, 0xff, RZ, 0xc0, !PT ;  /* 0x000000ff4eff1812 */ /* 0x000fe2000784c0ff */
[----:B------:R-:W-:Y:S01]  /*5f10*/  VIADD R94, R103, UR44 ;  /* 0x0000002c675e7c36 */ /* 0x000fe20008000000 */
[----:B------:R-:W-:Y:S01]  /*5f20*/  @P1 SEL R4, RZ, 0xffffffff, P3 ;  /* 0xffffffffff041807 */ /* 0x000fe20001800000 */
[----:B------:R-:W-:Y:S01]  /*5f30*/  IMAD.MOV.U32 R102, RZ, RZ, 0x1 ;  /* 0x00000001ff667424 */ /* 0x000fe200078e00ff */
[----:B------:R-:W-:Y:S01]  /*5f40*/  LOP3.LUT R88, R88, 0x1, RZ, 0x3c, !PT ;  /* 0x0000000158587812 */ /* 0x000fe200078e3cff */
[----:B------:R-:W-:Y:S01]  /*5f50*/  IMAD.MOV.U32 R72, RZ, RZ, RZ ;  /* 0x000000ffff487224 */ /* 0x000fe200078e00ff */
[----:B------:R-:W-:Y:S02]  /*5f60*/  @P0 SEL R4, R9, R4, !P2 ;  /* 0x0000000409040207 */ /* 0x000fe40005000000 */
[----:B------:R-:W-:Y:S02]  /*5f70*/  CS2R R70, SRZ ;  /* 0x0000000000467805 */ /* 0x000fe4000001ff00 */
[----:B------:R-:W-:Y:S02]  /*5f80*/  LEA R95, R36, UR44, 0x3 ;  /* 0x0000002c245f7c11 */ /* 0x000fe4000f8e18ff */
[----:B------:R-:W-:Y:S02]  /*5f90*/  CS2R R68, SRZ ;  /* 0x0000000000447805 */ /* 0x000fe4000001ff00 */
[----:B------:R-:W-:Y:S02]  /*5fa0*/  @P1 LOP3.LUT R4, R4, 0x1, RZ, 0xc0, !PT ;  /* 0x0000000104041812 */ /* 0x000fe400078ec0ff */
[----:B------:R-:W-:Y:S02]  /*5fb0*/  CS2R R62, SRZ ;  /* 0x00000000003e7805 */ /* 0x000fe4000001ff00 */
[----:B-1----:R-:W-:Y:S02]  /*5fc0*/  SHF.L.U32 R0, R87, 0x1f, RZ ;  /* 0x0000001f57007819 */ /* 0x002fe400000006ff */
[----:B------:R-:W-:Y:S02]  /*5fd0*/  CS2R R60, SRZ ;  /* 0x00000000003c7805 */ /* 0x000fe4000001ff00 */
[----:B------:R-:W-:Y:S02]  /*5fe0*/  ISETP.NE.U32.OR P6, PT, R4, 0x1, !P1 ;  /* 0x000000010400780c */ /* 0x000fe40004fc5470 */
[----:B------:R-:W-:Y:S02]  /*5ff0*/  CS2R R54, SRZ ;  /* 0x0000000000367805 */ /* 0x000fe4000001ff00 */
[----:B------:R-:W-:Y:S02]  /*6000*/  PLOP3.LUT P2, PT, PT, PT, UP1, 0x80, 0x8 ;  /* 0x000000000008781c */ /* 0x000fe40003f4f018 */
[----:B------:R-:W-:Y:S02]  /*6010*/  CS2R R52, SRZ ;  /* 0x0000000000347805 */ /* 0x000fe4000001ff00 */
[----:B------:R-:W-:Y:S02]  /*6020*/  LOP3.LUT P4, R84, R78, 0xff, RZ, 0xc0, !PT ;  /* 0x000000ff4e547812 */ /* 0x000fe4000788c0ff */
[----:B------:R-:W-:Y:S02]  /*6030*/  CS2R R50, SRZ ;  /* 0x0000000000327805 */ /* 0x000fe4000001ff00 */
[----:B------:R-:W-:Y:S02]  /*6040*/  SEL R4, RZ, 0xffffffff, P3 ;  /* 0xffffffffff047807 */ /* 0x000fe40001800000 */
[----:B------:R-:W-:Y:S02]  /*6050*/  CS2R R48, SRZ ;  /* 0x0000000000307805 */ /* 0x000fe4000001ff00 */
[----:B------:R-:W-:Y:S01]  /*6060*/  LEA.HI R5, R36, R36, RZ, 0x1 ;  /* 0x0000002424057211 */ /* 0x000fe200078f08ff */
[----:B------:R-:W-:Y:S01]  /*6070*/  VIADD R100, R94, 0x400 ;  /* 0x000004005e647836 */ /* 0x000fe20000000000 */
[----:B------:R-:W-:Y:S01]  /*6080*/  P2R R92, PR, RZ, 0x40 ;  /* 0x00000040ff5c7803 */ /* 0x000fe20000000000 */
[----:B------:R-:W-:Y:S01]  /*6090*/  IMAD.IADD R93, R89, 0x1, R94 ;  /* 0x00000001595d7824 */ /* 0x000fe200078e025e */
[----:B------:R-:W-:Y:S02]  /*60a0*/  SHF.R.U32.HI R7, RZ, 0x1, R5 ;  /* 0x00000001ff077819 */ /* 0x000fe40000011605 */
[----:B------:R-:W-:Y:S02]  /*60b0*/  @P6 SHF.L.U32 R6, R88, 0x1f, RZ ;  /* 0x0000001f58066819 */ /* 0x000fe400000006ff */
[----:B------:R-:W-:Y:S01]  /*60c0*/  @P2 SEL R4, R9, R4, !P4 ;  /* 0x0000000409042207 */ /* 0x000fe20006000000 */
[----:B------:R-:W-:Y:S01]  /*60d0*/  IMAD R3, R7, 0xc0, R2 ;  /* 0x000000c007037824 */ /* 0x000fe200078e0202 */
[----:B------:R-:W1:Y:S01]  /*60e0*/  @P6 SYNCS.PHASECHK.TRANS64.TRYWAIT P1, [UR44+0x30], R6 ;  /* 0x00003006ff0065a7 */ /* 0x000e62000802112c */
[----:B------:R-:W-:Y:S02]  /*60f0*/  LOP3.LUT R5, R5, 0xffe, RZ, 0xc0, !PT ;  /* 0x00000ffe05057812 */ /* 0x000fe400078ec0ff */
[----:B------:R-:W-:Y:S03]  /*6100*/  LOP3.LUT R4, R4, 0x1, RZ, 0xc0, !PT ;  /* 0x0000000104047812 */ /* 0x000fe600078ec0ff */
[----:B------:R-:W-:Y:S01]  /*6110*/  IMAD.IADD R38, R36, 0x1, -R5 ;  /* 0x0000000124267824 */ /* 0x000fe200078e0a05 */
[----:B------:R-:W-:Y:S03]  /*6120*/  ISETP.NE.U32.AND P5, PT, R4, 0x1, PT ;  /* 0x000000010400780c */ /* 0x000fe60003fa5070 */
[----:B------:R-:W-:Y:S01]  /*6130*/  IMAD R38, R38, 0x100000, R3 ;  /* 0x0010000026267824 */ /* 0x000fe200078e0203 */
[----:B------:R-:W-:Y:S01]  /*6140*/  P2R R104, PR, RZ, 0x20 ;  /* 0x00000020ff687803 */ /* 0x000fe20000000000 */
[----:B------:R2:W4:Y:S01]  /*6150*/  SYNCS.PHASECHK.TRANS64.TRYWAIT P0, [R95+URZ+0x90], R0 ;  /* 0x000090005f0075a7 */ /* 0x00052200080011ff */
[----:B-1----:R-:W-:Y:S01]  /*6160*/  @P6 SEL R102, RZ, 0x1, !P1 ;  /* 0x00000001ff666807 */ /* 0x002fe20004800000 */
[----:B--2---:R-:W-:Y:S06]  /*6170*/  @!P6 BRA `(.L_x_95) ;  /* 0x000000000068e947 */ /* 0x004fec0003800000 */
[----:B------:R-:W-:Y:S01]  /*6180*/  @P5 IMAD R6, R90, 0x2, R100 ;  /* 0x000000025a065824 */ /* 0x000fe200078e0264 */
[----:B------:R-:W-:Y:S01]  /*6190*/  ISETP.NE.AND P1, PT, R102, RZ, PT ;  /* 0x000000ff6600720c */ /* 0x000fe20003f25270 */
[----:B------:R-:W-:Y:S01]  /*61a0*/  @P5 IMAD R5, R90, 0x2, R94 ;  /* 0x000000025a055824 */ /* 0x000fe200078e025e */
[----:B------:R-:W-:Y:S01]  /*61b0*/  BSSY B0, `(.L_x_96) ;  /* 0x000000e000007945 */ /* 0x000fe20003800000 */
[----:B------:R-:W-:Y:S01]  /*61c0*/  IMAD.MOV.U32 R70, RZ, RZ, RZ ;  /* 0x000000ffff467224 */ /* 0x000fe200078e00ff */
[----:B------:R-:W-:Y:S01]  /*61d0*/  CS2R R62, SRZ ;  /* 0x00000000003e7805 */ /* 0x000fe2000001ff00 */
[----:B------:R-:W-:Y:S01]  /*61e0*/  @P5 IMAD.IADD R6, R89, 0x1, R6 ;  /* 0x0000000159065824 */ /* 0x000fe200078e0206 */
[----:B------:R-:W-:Y:S02]  /*61f0*/  CS2R R60, SRZ ;  /* 0x00000000003c7805 */ /* 0x000fe4000001ff00 */
[----:B------:R-:W-:Y:S02]  /*6200*/  CS2R R68, SRZ ;  /* 0x0000000000447805 */ /* 0x000fe4000001ff00 */
[----:B------:R-:W-:Y:S02]  /*6210*/  CS2R R50, SRZ ;  /* 0x0000000000327805 */ /* 0x000fe4000001ff00 */
[----:B------:R-:W-:Y:S02]  /*6220*/  CS2R R48, SRZ ;  /* 0x0000000000307805 */ /* 0x000fe4000001ff00 */
[----:B------:R-:W-:Y:S02]  /*6230*/  CS2R R54, SRZ ;  /* 0x0000000000367805 */ /* 0x000fe4000001ff00 */
[----:B------:R-:W-:Y:S01]  /*6240*/  CS2R R52, SRZ ;  /* 0x0000000000347805 */ /* 0x000fe2000001ff00 */
[----:B------:R-:W-:Y:S06]  /*6250*/  @P1 BRA `(.L_x_97) ;  /* 0x00000000000c1947 */ /* 0x000fec0003800000 */
[----:B------:R-:W-:Y:S04]  /*6260*/  SHF.L.U32 R4, R88, 0x1f, RZ ;  /* 0x0000001f58047819 */ /* 0x000fe800000006ff */
[----:B------:R-:W1:Y:S02]  /*6270*/  SYNCS.PHASECHK.TRANS64.TRYWAIT P1, [UR44+0x30], R4 ;  /* 0x00003004ff0075a7 */ /* 0x000e64000802112c */
[----:B-1----:R-:W-:Y:S05]  /*6280*/  @!P1 BRA `(.L_x_98) ;  /* 0x0000003000449947 */ /* 0x002fea0003800000 */
.L_x_97:
[----:B------:R-:W-:Y:S05]  /*6290*/  BSYNC B0 ;  /* 0x0000000000007941 */ /* 0x000fea0003800000 */
.L_x_96:
[----:B------:R-:W-:Y:S01]  /*62a0*/  ISETP.NE.AND P1, PT, R104, RZ, PT ;  /* 0x000000ff6800720c */ /* 0x000fe20003f25270 */
[----:B------:R-:W-:Y:S11]  /*62b0*/  HFMA2 R72, -RZ, RZ, 0, 5.9604644775390625e-08 ;  /* 0x00000001ff487431 */ /* 0x000ff600000001ff */
[----:B------:R-:W-:Y:S01]  /*62c0*/  @!UPT UIADD3 URZ, UPT, UPT, URZ, URZ, URZ ;  /* 0x000000fffffff290 */ /* 0x000fe2000fffe0ff */
[----:B------:R-:W-:Y:S05]  /*62d0*/  @P1 WARPSYNC.ALL ;  /* 0x0000000000001948 */ /* 0x000fea0003800000 */
[----:B------:R2:W1:Y:S04]  /*62e0*/  @P1 LDSM.16.M88.4 R60, [R5+0x400] ;  /* 0x00040000053c183b */ /* 0x0004680000000200 */
[----:B------:R2:W1:Y:S04]  /*62f0*/  @P1 LDSM.16.M88.4 R68, [R6] ;  /* 0x000000000644183b */ /* 0x0004680000000200 */
[----:B------:R2:W1:Y:S04]  /*6300*/  @P1 LDSM.16.M88.4 R48, [R103+UR44+0x400] ;  /* 0x0004002c6730183b */ /* 0x0004680008000200 */
[----:B------:R2:W1:Y:S02]  /*6310*/  @P1 LDSM.16.M88.4 R52, [R93+0x400] ;  /* 0x000400005d34183b */ /* 0x0004640000000200 */
.L_x_95:
[----:B------:R-:W-:Y:S05]  /*6320*/  BSYNC B1 ;  /* 0x0000000000017941 */ /* 0x000fea0003800000 */
.L_x_94:
[----:B-1----:R-:W-:Y:S04]  /*6330*/  SHF.R.U32.HI R4, RZ, 0x15, R38 ;  /* 0x00000015ff047819 */ /* 0x002fe80000011626 */
[----:B------:R-:W-:Y:S01]  /*6340*/  LOP3.LUT P1, RZ, R4, 0x3, R79, 0x48, !PT ;  /* 0x0000000304ff7812 */ /* 0x000fe2000782484f */
[----:B------:R-:W-:Y:S01]  /*6350*/  @!UPT UIADD3 URZ, UPT, UPT, URZ, URZ, URZ ;  /* 0x000000fffffff290 */ /* 0x000fe2000fffe0ff */
[----:B----4-:R-:W-:Y:S11]  /*6360*/  @P0 BRA `(.L_x_99) ;  /* 0x0000000000080947 */ /* 0x010ff60003800000 */
[----:B------:R-:W1:Y:S02]  /*6370*/  SYNCS.PHASECHK.TRANS64.TRYWAIT P0, [R95+URZ+0x90], R0 ;  /* 0x000090005f0075a7 */ /* 0x000e6400080011ff */
[----:B-1----:R-:W-:Y:S05]  /*6380*/  @!P0 BRA `(.L_x_100) ;  /* 0x00000030001c8947 */ /* 0x002fea0003800000 */
.L_x_99:
[----:B------:R-:W-:Y:S05]  /*6390*/  @!P1 BRA `(.L_x_101) ;  /* 0x0000000000409947 */ /* 0x000fea0003800000 */
[----:B------:R-:W2:Y:S01]  /*63a0*/  LDCU.64 UR8, c[0x4][0x70] ;  /* 0x01000e00ff0877ac */ /* 0x000ea20008000a00 */
[----:B------:R-:W-:Y:S01]  /*63b0*/  MOV R15, 0x0 ;  /* 0x00000000000f7802 */ /* 0x000fe20000000f00 */
[----:B------:R-:W-:Y:S02]  /*63c0*/  HFMA2 R12, -RZ, RZ, 0, 5.9604644775390625e-08 ;  /* 0x00000001ff0c7431 */ /* 0x000fe400000001ff */
[----:B------:R-:W-:Y:S02]  /*63d0*/  IMAD.MOV.U32 R8, RZ, RZ, 0x192 ;  /* 0x00000192ff087424 */ /* 0x000fe400078e00ff */
[----:B------:R-:W-:Y:S01]  /*63e0*/  IMAD.MOV.U32 R13, RZ, RZ, RZ ;  /* 0x000000ffff0d7224 */ /* 0x000fe200078e00ff */
[----:B------:R-:W4:Y:S01]  /*63f0*/  LDCU.64 UR6, c[0x4][0x78] ;  /* 0x01000f00ff0677ac */ /* 0x000f220008000a00 */
[----:B------:R-:W1:Y:S01]  /*6400*/  LDC.64 R14, c[0x4][R15] ;  /* 0x010000000f0e7b82 */ /* 0x000e620000000a00 */
[----:B------:R-:W5:Y:S01]  /*6410*/  LDCU.64 UR4, c[0x4][0x10] ;  /* 0x01000200ff0477ac */ /* 0x000f620008000a00 */
[----:B--2---:R-:W-:Y:S01]  /*6420*/  MOV R5, UR9 ;  /* 0x0000000900057c02 */ /* 0x004fe20008000f00 */
[----:B------:R-:W-:Y:S01]  /*6430*/  IMAD.U32 R4, RZ, RZ, UR8 ;  /* 0x00000008ff047e24 */ /* 0x000fe2000f8e00ff */
[----:B----4-:R-:W-:Y:S01]  /*6440*/  MOV R7, UR7 ;  /* 0x0000000700077c02 */ /* 0x010fe20008000f00 */
[----:B------:R-:W-:Y:S01]  /*6450*/  IMAD.U32 R6, RZ, RZ, UR6 ;  /* 0x00000006ff067e24 */ /* 0x000fe2000f8e00ff */
[----:B-----5:R-:W-:Y:S01]  /*6460*/  MOV R11, UR5 ;  /* 0x00000005000b7c02 */ /* 0x020fe20008000f00 */
[----:B------:R-:W-:Y:S02]  /*6470*/  IMAD.U32 R10, RZ, RZ, UR4 ;  /* 0x00000004ff0a7e24 */ /* 0x000fe4000f8e00ff */
[----:B------:R-:W-:Y:S07]  /*6480*/  LEPC R20, `(.L_x_101) ;  /* 0x000000001014794e */ /* 0x000fee0000000000 */
[----:B-1-3--:R-:W-:Y:S05]  /*6490*/  CALL.ABS.NOINC R14 ;  /* 0x000000000e007343 */ /* 0x00afea0003c00000 */
.L_x_101:
[----:B------:R-:W-:Y:S01]  /*64a0*/  SHF.L.U32 R40, R48, 0x10, RZ ;  /* 0x0000001030287819 */ /* 0x000fe200000006ff */
[----:B------:R-:W-:Y:S05]  /*64b0*/  WARPSYNC.ALL ;  /* 0x0000000000007948 */ /* 0x000fea0003800000 */
[----:B------:R-:W-:Y:S01]  /*64c0*/  R2UR UR4, R38 ;  /* 0x00000000260472ca */ /* 0x000fe200000e0000 */
[----:B------:R-:W-:Y:S01]  /*64d0*/  BSSY.RECONVERGENT B0, `(.L_x_102) ;  /* 0x000008b000007945 */ /* 0x000fe20003800200 */
[----:B------:R-:W-:Y:S02]  /*64e0*/  LOP3.LUT R42, R48, 0xffff0000, RZ, 0xc0, !PT ;  /* 0xffff0000302a7812 */ /* 0x000fe400078ec0ff */
[----:B------:R-:W-:Y:S02]  /*64f0*/  SHF.L.U32 R41, R49, 0x10, RZ ;  /* 0x0000001031297819 */ /* 0x000fe400000006ff */
[----:B------:R-:W-:Y:S02]  /*6500*/  SHF.L.U32 R43, R51, 0x10, RZ ;  /* 0x00000010332b7819 */ /* 0x000fe400000006ff */
[----:B------:R-:W-:Y:S02]  /*6510*/  SHF.L.U32 R105, R90, 0x1, RZ ;  /* 0x000000015a697819 */ /* 0x000fe400000006ff */
[----:B------:R-:W-:Y:S02]  /*6520*/  ISETP.NE.AND P0, PT, R91, RZ, PT ;  /* 0x000000ff5b00720c */ /* 0x000fe40003f05270 */
[----:B------:R-:W-:Y:S01]  /*6530*/  IADD3 R100, PT, PT, R100, R105, RZ ;  /* 0x0000006964647210 */ /* 0x000fe20007ffe0ff */
[----:B--2---:R-:W1:Y:S03]  /*6540*/  LDTM.16dp256bit.x8 R4, tmem[UR4] ;  /* 0x00000004000479ee */ /* 0x004e6600081a0000 */
[----:B------:R-:W-:Y:S01]  /*6550*/  IADD3 R101, PT, PT, R89, R100, RZ ;  /* 0x0000006459657210 */ /* 0x000fe20007ffe0ff */
[C---:B-1-3--:R-:W-:Y:S01]  /*6560*/  FMUL R0, R37.reuse, R4 ;  /* 0x0000000425007220 */ /* 0x04afe20000400000 */
[C---:B------:R-:W-:Y:S01]  /*6570*/  FMUL R3, R37.reuse, R5 ;  /* 0x0000000525037220 */ /* 0x040fe20000400000 */
[C---:B------:R-:W-:Y:S01]  /*6580*/  FMUL R6, R37.reuse, R6 ;  /* 0x0000000625067220 */ /* 0x040fe20000400000 */
[----:B------:R-:W-:Y:S01]  /*6590*/  FMUL R7, R37, R7 ;  /* 0x0000000725077220 */ /* 0x000fe20000400000 */
[----:B------:R-:W-:Y:S01]  /*65a0*/  FFMA R0, R39, R40, R0 ;  /* 0x0000002827007223 */ /* 0x000fe20000000000 */
[----:B------:R-:W-:Y:S01]  /*65b0*/  LOP3.LUT R40, R49, 0xffff0000, RZ, 0xc0, !PT ;  /* 0xffff000031287812 */ /* 0x000fe200078ec0ff */
[C---:B------:R-:W-:Y:S01]  /*65c0*/  FFMA R3, R39.reuse, R42, R3 ;  /* 0x0000002a27037223 */ /* 0x040fe20000000003 */
[C---:B------:R-:W-:Y:S01]  /*65d0*/  LOP3.LUT R42, R50.reuse, 0xffff0000, RZ, 0xc0, !PT ;  /* 0xffff0000322a7812 */ /* 0x040fe200078ec0ff */
[----:B------:R-:W-:Y:S01]  /*65e0*/  FFMA R6, R39, R41, R6 ;  /* 0x0000002927067223 */ /* 0x000fe20000000006 */
[----:B------:R-:W-:Y:S01]  /*65f0*/  SHF.L.U32 R41, R50, 0x10, RZ ;  /* 0x0000001032297819 */ /* 0x000fe200000006ff */
[----:B------:R-:W-:Y:S01]  /*6600*/  FMUL R4, R37, R8 ;  /* 0x0000000825047220 */ /* 0x000fe20000400000 */
[----:B------:R-:W-:Y:S01]  /*6610*/  F2FP.BF16.F32.PACK_AB R44, R3, R0 ;  /* 0x00000000032c723e */ /* 0x000fe200000010ff */
[----:B------:R-:W-:Y:S01]  /*6620*/  FFMA R7, R39, R40, R7 ;  /* 0x0000002827077223 */ /* 0x000fe20000000007 */
[----:B------:R-:W-:Y:S01]  /*6630*/  LOP3.LUT R40, R51, 0xffff0000, RZ, 0xc0, !PT ;  /* 0xffff000033287812 */ /* 0x000fe200078ec0ff */
[C---:B------:R-:W-:Y:S01]  /*6640*/  FMUL R5, R37.reuse, R9 ;  /* 0x0000000925057220 */ /* 0x040fe20000400000 */
[C---:B------:R-:W-:Y:S01]  /*6650*/  FMUL R10, R37.reuse, R10 ;  /* 0x0000000a250a7220 */ /* 0x040fe20000400000 */
[----:B------:R-:W-:Y:S01]  /*6660*/  FMUL R11, R37, R11 ;  /* 0x0000000b250b7220 */ /* 0x000fe20000400000 */
[----:B------:R-:W-:Y:S01]  /*6670*/  F2FP.BF16.F32.PACK_AB R45, R7, R6 ;  /* 0x00000006072d723e */ /* 0x000fe200000010ff */
[C---:B------:R-:W-:Y:S01]  /*6680*/  FFMA R4, R39.reuse, R41, R4 ;  /* 0x0000002927047223 */ /* 0x040fe20000000004 */
[C---:B------:R-:W-:Y:S01]  /*6690*/  SHF.L.U32 R41, R52.reuse, 0x10, RZ ;  /* 0x0000001034297819 */ /* 0x040fe200000006ff */
[----:B------:R-:W-:Y:S01]  /*66a0*/  FFMA R5, R39, R42, R5 ;  /* 0x0000002a27057223 */ /* 0x000fe20000000005 */
[----:B------:R-:W-:Y:S01]  /*66b0*/  LOP3.LUT R42, R53, 0xffff0000, RZ, 0xc0, !PT ;  /* 0xffff0000352a7812 */ /* 0x000fe200078ec0ff */
[----:B------:R-:W-:Y:S01]  /*66c0*/  FFMA R10, R39, R43, R10 ;  /* 0x0000002b270a7223 */ /* 0x000fe2000000000a */
[----:B------:R-:W-:Y:S01]  /*66d0*/  SHF.L.U32 R43, R53, 0x10, RZ ;  /* 0x00000010352b7819 */ /* 0x000fe200000006ff */
[----:B------:R-:W-:Y:S01]  /*66e0*/  FFMA R11, R39, R40, R11 ;  /* 0x00000028270b7223 */ /* 0x000fe2000000000b */
[----:B------:R-:W-:Y:S01]  /*66f0*/  LOP3.LUT R40, R52, 0xffff0000, RZ, 0xc0, !PT ;  /* 0xffff000034287812 */ /* 0x000fe200078ec0ff */
[----:B------:R-:W-:Y:S01]  /*6700*/  FMUL R8, R37, R12 ;  /* 0x0000000c25087220 */ /* 0x000fe20000400000 */
[----:B------:R-:W-:Y:S01]  /*6710*/  F2FP.BF16.F32.PACK_AB R46, R5, R4 ;  /* 0x00000004052e723e */ /* 0x000fe200000010ff */
[----:B------:R-:W-:Y:S01]  /*6720*/  FMUL R9, R37, R13 ;  /* 0x0000000d25097220 */ /* 0x000fe20000400000 */
[----:B------:R-:W-:Y:S01]  /*6730*/  F2FP.BF16.F32.PACK_AB R47, R11, R10 ;  /* 0x0000000a0b2f723e */ /* 0x000fe200000010ff */
[C---:B------:R-:W-:Y:S01]  /*6740*/  FMUL R14, R37.reuse, R14 ;  /* 0x0000000e250e7220 */ /* 0x040fe20000400000 */
[----:B------:R-:W-:Y:S01]  /*6750*/  FMUL R15, R37, R15 ;  /* 0x0000000f250f7220 */ /* 0x000fe20000400000 */
[----:B------:R-:W-:Y:S01]  /*6760*/  FFMA R8, R39, R41, R8 ;  /* 0x0000002927087223 */ /* 0x000fe20000000008 */
[----:B------:R-:W-:Y:S01]  /*6770*/  SHF.L.U32 R41, R55, 0x10, RZ ;  /* 0x0000001037297819 */ /* 0x000fe200000006ff */
[C---:B------:R-:W-:Y:S01]  /*6780*/  FFMA R9, R39.reuse, R40, R9 ;  /* 0x0000002827097223 */ /* 0x040fe20000000009 */
[C---:B------:R-:W-:Y:S01]  /*6790*/  SHF.L.U32 R40, R54.reuse, 0x10, RZ ;  /* 0x0000001036287819 */ /* 0x040fe200000006ff */
        /* <DEDUP_REMOVED lines=8> */
[----:B------:R-:W-:Y:S01]  /*6820*/  FMUL R18, R37, R18 ;  /* 0x0000001225127220 */ /* 0x000fe20000400000 */
[----:B------:R-:W-:Y:S01]  /*6830*/  FFMA R12, R39, R40, R12 ;  /* 0x00000028270c7223 */ /* 0x000fe2000000000c */
[----:B------:R-:W-:Y:S01]  /*6840*/  LOP3.LUT R40, R55, 0xffff0000, RZ, 0xc0, !PT ;  /* 0xffff000037287812 */ /* 0x000fe200078ec0ff */
[----:B------:R-:W-:Y:S01]  /*6850*/  FFMA R13, R39, R42, R13 ;  /* 0x0000002a270d7223 */ /* 0x000fe2000000000d */
[C---:B------:R-:W-:Y:S01]  /*6860*/  LOP3.LUT R42, R60.reuse, 0xffff0000, RZ, 0xc0, !PT ;  /* 0xffff00003c2a7812 */ /* 0x040fe200078ec0ff */
[----:B------:R-:W-:Y:S01]  /*6870*/  FMUL R19, R37, R19 ;  /* 0x0000001325137220 */ /* 0x000fe20000400000 */
        /* <DEDUP_REMOVED lines=22> */
[----:B------:R1:W-:Y:S01]  /*69e0*/  STSM.16.M88.4 [R94+0x400], R44 ;  /* 0x0004002c5e007844 */ /* 0x0003e20000000200 */
[C---:B------:R-:W-:Y:S01]  /*69f0*/  FMUL R26, R37.reuse, R26 ;  /* 0x0000001a251a7220 */ /* 0x040fe20000400000 */
[----:B------:R-:W-:Y:S01]  /*6a00*/  FMUL R27, R37, R27 ;  /* 0x0000001b251b7220 */ /* 0x000fe20000400000 */
[----:B------:R-:W-:Y:S01]  /*6a10*/  FFMA R20, R39, R41, R20 ;  /* 0x0000002927147223 */ /* 0x000fe20000000014 */
[----:B------:R-:W-:Y:S01]  /*6a20*/  SHF.L.U32 R41, R69, 0x10, RZ ;  /* 0x0000001045297819 */ /* 0x000fe200000006ff */
[C---:B------:R-:W-:Y:S01]  /*6a30*/  FFMA R21, R39.reuse, R40, R21 ;  /* 0x0000002827157223 */ /* 0x040fe20000000015 */
[C---:B------:R-:W-:Y:S02]  /*6a40*/  SHF.L.U32 R40, R68.reuse, 0x10, RZ ;  /* 0x0000001044287819 */ /* 0x040fe400000006ff */
[----:B------:R1:W-:Y:S01]  /*6a50*/  STSM.16.M88.4 [R93+0x400], R56 ;  /* 0x000400385d007844 */ /* 0x0003e20000000200 */
[----:B------:R-:W-:Y:S01]  /*6a60*/  FFMA R26, R39, R43, R26 ;  /* 0x0000002b271a7223 */ /* 0x000fe2000000001a */
[----:B------:R-:W-:Y:S01]  /*6a70*/  SHF.L.U32 R43, R71, 0x10, RZ ;  /* 0x00000010472b7819 */ /* 0x000fe200000006ff */
[----:B------:R-:W-:Y:S01]  /*6a80*/  FFMA R27, R39, R42, R27 ;  /* 0x0000002a271b7223 */ /* 0x000fe2000000001b */
[----:B------:R-:W-:Y:S01]  /*6a90*/  LOP3.LUT R42, R68, 0xffff0000, RZ, 0xc0, !PT ;  /* 0xffff0000442a7812 */ /* 0x000fe200078ec0ff */
[C---:B------:R-:W-:Y:S01]  /*6aa0*/  FMUL R24, R37.reuse, R28 ;  /* 0x0000001c25187220 */ /* 0x040fe20000400000 */
[C---:B------:R-:W-:Y:S01]  /*6ab0*/  FMUL R25, R37.reuse, R29 ;  /* 0x0000001d25197220 */ /* 0x040fe20000400000 */
[C---:B------:R-:W-:Y:S01]  /*6ac0*/  FMUL R30, R37.reuse, R30 ;  /* 0x0000001e251e7220 */ /* 0x040fe20000400000 */
[----:B------:R-:W-:Y:S01]  /*6ad0*/  FMUL R31, R37, R31 ;  /* 0x0000001f251f7220 */ /* 0x000fe20000400000 */
[----:B------:R-:W-:Y:S01]  /*6ae0*/  FFMA R24, R39, R40, R24 ;  /* 0x0000002827187223 */ /* 0x000fe20000000018 */
[----:B------:R-:W-:Y:S01]  /*6af0*/  LOP3.LUT R40, R69, 0xffff0000, RZ, 0xc0, !PT ;  /* 0xffff000045287812 */ /* 0x000fe200078ec0ff */
[C---:B------:R-:W-:Y:S01]  /*6b00*/  FFMA R25, R39.reuse, R42, R25 ;  /* 0x0000002a27197223 */ /* 0x040fe20000000019 */
[----:B------:R-:W-:Y:S01]  /*6b10*/  FFMA R30, R39, R41, R30 ;  /* 0x00000029271e7223 */ /* 0x000fe2000000001e */
[C---:B------:R-:W-:Y:S01]  /*6b20*/  SHF.L.U32 R41, R70.reuse, 0x10, RZ ;  /* 0x0000001046297819 */ /* 0x040fe200000006ff */
[----:B------:R-:W-:Y:S01]  /*6b30*/  FMUL R28, R37, R32 ;  /* 0x00000020251c7220 */ /* 0x000fe20000400000 */
[----:B------:R-:W-:Y:S01]  /*6b40*/  LOP3.LUT R42, R70, 0xffff0000, RZ, 0xc0, !PT ;  /* 0xffff0000462a7812 */ /* 0x000fe200078ec0ff */
[----:B------:R-:W-:Y:S01]  /*6b50*/  FFMA R31, R39, R40, R31 ;  /* 0x00000028271f7223 */ /* 0x000fe2000000001f */
[C---:B------:R-:W-:Y:S01]  /*6b60*/  FMUL R29, R37.reuse, R33 ;  /* 0x00000021251d7220 */ /* 0x040fe20000400000 */
[----:B------:R-:W-:Y:S01]  /*6b70*/  FMUL R34, R37, R34 ;  /* 0x0000002225227220 */ /* 0x000fe20000400000 */
[----:B------:R-:W-:Y:S01]  /*6b80*/  LOP3.LUT R40, R71, 0xffff0000, RZ, 0xc0, !PT ;  /* 0xffff000047287812 */ /* 0x000fe200078ec0ff */
[----:B------:R-:W-:Y:S01]  /*6b90*/  FMUL R35, R37, R35 ;  /* 0x0000002325237220 */ /* 0x000fe20000400000 */
[C---:B------:R-:W-:Y:S01]  /*6ba0*/  FFMA R28, R39.reuse, R41, R28 ;  /* 0x00000029271c7223 */ /* 0x040fe2000000001c */
[C---:B------:R-:W-:Y:S01]  /*6bb0*/  FFMA R29, R39.reuse, R42, R29 ;  /* 0x0000002a271d7223 */ /* 0x040fe2000000001d */
[C---:B------:R-:W-:Y:S01]  /*6bc0*/  FFMA R34, R39.reuse, R43, R34 ;  /* 0x0000002b27227223 */ /* 0x040fe20000000022 */
[----:B------:R-:W-:Y:S01]  /*6bd0*/  FFMA R35, R39, R40, R35 ;  /* 0x0000002827237223 */ /* 0x000fe20000000023 */
[----:B------:R-:W-:Y:S02]  /*6be0*/  F2FP.BF16.F32.PACK_AB R66, R21, R20 ;  /* 0x000000141542723e */ /* 0x000fe400000010ff */
[----:B------:R-:W-:Y:S02]  /*6bf0*/  F2FP.BF16.F32.PACK_AB R67, R27, R26 ;  /* 0x0000001a1b43723e */ /* 0x000fe400000010ff */
[----:B------:R-:W-:Y:S02]  /*6c00*/  F2FP.BF16.F32.PACK_AB R96, R25, R24 ;  /* 0x000000181960723e */ /* 0x000fe400000010ff */
[----:B------:R-:W-:Y:S01]  /*6c10*/  F2FP.BF16.F32.PACK_AB R97, R31, R30 ;  /* 0x0000001e1f61723e */ /* 0x000fe200000010ff */
[----:B------:R1:W-:Y:S01]  /*6c20*/  STSM.16.M88.4 [R100], R64 ;  /* 0x0000004064007844 */ /* 0x0003e20000000200 */
[----:B------:R-:W-:Y:S02]  /*6c30*/  F2FP.BF16.F32.PACK_AB R98, R29, R28 ;  /* 0x0000001c1d62723e */ /* 0x000fe400000010ff */
[----:B------:R-:W-:Y:S05]  /*6c40*/  F2FP.BF16.F32.PACK_AB R99, R35, R34 ;  /* 0x000000222363723e */ /* 0x000fea00000010ff */
[----:B------:R1:W-:Y:S01]  /*6c50*/  STSM.16.M88.4 [R101], R96 ;  /* 0x0000006065007844 */ /* 0x0003e20000000200 */
[----:B------:R-:W-:Y:S01]  /*6c60*/  @!PT LDS RZ, [RZ] ;  /* 0x00000000fffff984 */ /* 0x000fe20000000800 */
[----:B------:R-:W-:Y:S01]  /*6c70*/  @!PT LDS RZ, [RZ] ;  /* 0x00000000fffff984 */ /* 0x000fe20000000800 */
[----:B------:R-:W-:Y:S01]  /*6c80*/  @!PT LDS RZ, [RZ] ;  /* 0x00000000fffff984 */ /* 0x000fe20000000800 */
[----:B------:R-:W-:Y:S01]  /*6c90*/  @!PT LDS RZ, [RZ] ;  /* 0x00000000fffff984 */ /* 0x000fe20000000800 */
[----:B------:R2:W-:Y:S07]  /*6ca0*/  MEMBAR.ALL.CTA ;  /* 0x0000000000007992 */ /* 0x0005ee0000008000 */
[----:B--2---:R-:W2:Y:S02]  /*6cb0*/  FENCE.VIEW.ASYNC.S ;  /* 0x00000000000073c6 */ /* 0x004ea40000000000 */
[----:B--2---:R-:W-:Y:S06]  /*6cc0*/  BAR.SYNC.DEFER_BLOCKING 0x1, 0x80 ;  /* 0x0042000000007b1d */ /* 0x004fec0000010000 */
[----:B------:R-:W-:Y:S05]  /*6cd0*/  @P0 BRA `(.L_x_103) ;  /* 0x0000000000280947 */ /* 0x000fea0003800000 */
[----:B------:R-:W2:Y:S01]  /*6ce0*/  LDCU.64 UR6, c[0x0][0x348] ;  /* 0x00006900ff0677ac */ /* 0x000ea20008000a00 */
[----:B------:R-:W-:Y:S01]  /*6cf0*/  UIADD3 UR4, UPT, UPT, UR44, 0x400, URZ ;  /* 0x000004002c047890 */ /* 0x000fe2000fffe0ff */
[----:B------:R-:W-:Y:S05]  /*6d00*/  UMOV UR51, UR36 ;  /* 0x0000002400337c82 */ /* 0x000fea0008000000 */
[----:B------:R-:W-:Y:S04]  /*6d10*/  MOV R83, UR4 ;  /* 0x0000000400537c02 */ /* 0x000fe80008000f00 */
[----:B------:R-:W-:Y:S01]  /*6d20*/  R2UR UR48, R83 ;  /* 0x00000000533072ca */ /* 0x000fe200000e0000 */
[----:B--2---:R-:W-:Y:S04]  /*6d30*/  UIADD3 UR4, UP0, UPT, UR6, 0x680, URZ ;  /* 0x0000068006047890 */ /* 0x004fe8000ff1e0ff */
[----:B------:R-:W-:Y:S09]  /*6d40*/  UIADD3.X UR5, UPT, UPT, URZ, UR7, URZ, UP0, !UPT ;  /* 0x00000007ff057290 */ /* 0x000ff200087fe4ff */
[----:B------:R2:W-:Y:S01]  /*6d50*/  UTMASTG.3D [UR48], [UR4] ;  /* 0x00000030040073b5 */ /* 0x0005e20008010000 */
[----:B------:R0:W-:Y:S01]  /*6d60*/  UTMACMDFLUSH ;  /* 0x00000000000079b7 */ /* 0x0001e20000000000 */
[----:B--2---:R-:W-:Y:S04]  /*6d70*/  DEPBAR.LE SB0, 0x1 ;  /* 0x000080400000791a */ /* 0x004fe80000000000 */
.L_x_103:
[----:B------:R-:W-:Y:S05]  /*6d80*/  BSYNC.RECONVERGENT B0 ;  /* 0x0000000000007941 */ /* 0x000fea0003800200 */
.L_x_102:
[----:B------:R-:W-:Y:S01]  /*6d90*/  BAR.SYNC.DEFER_BLOCKING 0x1, 0x80 ;  /* 0x0042000000007b1d */ /* 0x000fe20000010000 */
[----:B------:R-:W-:Y:S01]  /*6da0*/  ISETP.NE.AND P1, PT, R92, RZ, PT ;  /* 0x000000ff5c00720c */ /* 0x000fe20003f25270 */
[----:B------:R-:W-:Y:S01]  /*6db0*/  UIADD3 UR4, UPT, UPT, UR46, -0x1, URZ ;  /* 0xffffffff2e047890 */ /* 0x000fe2000fffe0ff */
[----:B------:R-:W-:Y:S03]  /*6dc0*/  LEA R3, R72, UR44, 0x3 ;  /* 0x0000002c48037c11 */ /* 0x000fe6000f8e18ff */
[----:B------:R-:W-:Y:S08]  /*6dd0*/  UISETP.GT.U32.AND UP0, UPT, UR4, -0x3, UPT ;  /* 0xfffffffd0400788c */ /* 0x000ff0000bf04070 */
[----:B------:R-:W-:Y:S01]  /*6de0*/  @P1 SHF.L.U32 R4, R88, 0x1f, RZ ;  /* 0x0000001f58041819 */ /* 0x000fe200000006ff */
[----:B------:R-:W-:Y:S06]  /*6df0*/  BRA.U UP0, `(.L_x_104) ;  /* 0x0000000100247547 */ /* 0x000fec000b800000 */
[----:B------:R-:W-:Y:S01]  /*6e00*/  IMAD.U32 R5, RZ, RZ, UR45 ;  /* 0x0000002dff057e24 */ /* 0x000fe2000f8e00ff */
[----:B------:R-:W-:Y:S01]  /*6e10*/  MOV R0, UR47 ;  /* 0x0000002f00007c02 */ /* 0x000fe20008000f00 */
[----:B------:R-:W-:Y:S03]  /*6e20*/  UIADD3 UR4, UPT, UPT, UR45, 0x1, URZ ;  /* 0x000000012d047890 */ /* 0x000fe6000fffe0ff */
[----:B------:R-:W-:Y:S01]  /*6e30*/  @P1 LEA R5, R5, UR44, 0x3 ;  /* 0x0000002c05051c11 */ /* 0x000fe2000f8e18ff */
[----:B------:R-:W-:Y:S04]  /*6e40*/  UISETP.NE.AND UP0, UPT, UR4, 0x3, UPT ;  /* 0x000000030400788c */ /* 0x000fe8000bf05270 */
[----:B------:R-:W-:Y:S01]  /*6e50*/  @P1 VIADD R5, R5, 0x48 ;  /* 0x0000004805051836 */ /* 0x000fe20000000000 */
[----:B------:R-:W-:Y:S04]  /*6e60*/  USEL UR45, UR4, URZ, UP0 ;  /* 0x000000ff042d7287 */ /* 0x000fe80008000000 */
[----:B------:R-:W-:Y:S04]  /*6e70*/  @P1 PRMT R0, R0, 0x654, R5 ;  /* 0x0000065400001816 */ /* 0x000fe80000000005 */
[----:B------:R2:W-:Y:S04]  /*6e80*/  @P1 SYNCS.ARRIVE.TRANS64.RED.A1T0 RZ, [R0+URZ], RZ ;  /* 0x000000ff00ff19a7 */ /* 0x0005e800081004ff */
.L_x_104:
[----:B------:R-:W3:Y:S01]  /*6e90*/  @P1 SYNCS.PHASECHK.TRANS64.TRYWAIT P0, [R3+URZ+0x30], R4 ;  /* 0x00003004030015a7 */ /* 0x000ee200080011ff */
[----:B------:R-:W-:Y:S01]  /*6ea0*/  BSSY B1, `(.L_x_105) ;  /* 0x0000017000017945 */ /* 0x000fe20003800000 */
[----:B---3--:R-:W-:Y:S03]  /*6eb0*/  @P1 SEL R102, RZ, 0x1, !P0 ;  /* 0x00000001ff661807 */ /* 0x008fe60004000000 */
[----:B------:R-:W-:Y:S05]  /*6ec0*/  @!P1 BRA `(.L_x_106) ;  /* 0x0000000000509947 */ /* 0x000fea0003800000 */
[----:B------:R-:W-:Y:S01]  /*6ed0*/  ISETP.NE.AND P1, PT, R104, RZ, PT ;  /* 0x000000ff6800720c */ /* 0x000fe20003f25270 */
[----:B------:R-:W-:Y:S01]  /*6ee0*/  BSSY B0, `(.L_x_107) ;  /* 0x000000a000007945 */ /* 0x000fe20003800000 */
[----:B------:R-:W-:Y:S11]  /*6ef0*/  ISETP.NE.AND P0, PT, R102, RZ, PT ;  /* 0x000000ff6600720c */ /* 0x000ff60003f05270 */
[----:B------:R-:W-:Y:S04]  /*6f00*/  @P1 IMAD R6, R72, 0x2000, R103 ;  /* 0x0000200048061824 */ /* 0x000fe800078e0267 */
[----:B--2---:R-:W-:Y:S04]  /*6f10*/  @P1 VIADD R0, R6, UR44 ;  /* 0x0000002c06001c36 */ /* 0x004fe80008000000 */
[----:B------:R-:W-:Y:S01]  /*6f20*/  @P1 IMAD.IADD R5, R89, 0x1, R0 ;  /* 0x0000000159051824 */ /* 0x000fe200078e0200 */
[----:B------:R-:W-:Y:S01]  /*6f30*/  @P1 IADD3 R4, PT, PT, R105, R0, RZ ;  /* 0x0000000069041210 */ /* 0x000fe20007ffe0ff */
[----:B------:R-:W-:Y:S06]  /*6f40*/  @P0 BRA `(.L_x_108) ;  /* 0x00000000000c0947 */ /* 0x000fec0003800000 */
[----:B------:R-:W-:Y:S04]  /*6f50*/  SHF.L.U32 R0, R88, 0x1f, RZ ;  /* 0x0000001f58007819 */ /* 0x000fe800000006ff */
[----:B------:R-:W2:Y:S02]  /*6f60*/  SYNCS.PHASECHK.TRANS64.TRYWAIT P0, [R3+URZ+0x30], R0 ;  /* 0x00003000030075a7 */ /* 0x000ea400080011ff */
[----:B--2---:R-:W-:Y:S05]  /*6f70*/  @!P0 BRA `(.L_x_109) ;  /* 0x0000002400348947 */ /* 0x004fea0003800000 */
.L_x_108:
[----:B------:R-:W-:Y:S05]  /*6f80*/  BSYNC B0 ;  /* 0x0000000000007941 */ /* 0x000fea0003800000 */
.L_x_107:
[----:B------:R-:W-:Y:S02]  /*6f90*/  ISETP.NE.AND P0, PT, R104, RZ, PT ;  /* 0x000000ff6800720c */ /* 0x000fe40003f05270 */
[----:B------:R-:W-:Y:S11]  /*6fa0*/  IADD3 R72, PT, PT, R72, 0x1, RZ ;  /* 0x0000000148487810 */ /* 0x000ff60007ffe0ff */
[----:B--2---:R-:W-:Y:S01]  /*6fb0*/  @P0 IMAD.IADD R0, R89, 0x1, R4 ;  /* 0x0000000159000824 */ /* 0x004fe200078e0204 */
[----:B------:R-:W-:Y:S05]  /*6fc0*/  @P0 WARPSYNC.ALL ;  /* 0x0000000000000948 */ /* 0x000fea0003800000 */
[----:B------:R3:W4:Y:S04]  /*6fd0*/  @P0 LDSM.16.M88.4 R48, [R6+UR44+0x400] ;  /* 0x0004002c0630083b */ /* 0x0007280008000200 */
[----:B------:R3:W2:Y:S04]  /*6fe0*/  @P0 LDSM.16.M88.4 R52, [R5+0x400] ;  /* 0x000400000534083b */ /* 0x0006a80000000200 */
[----:B------:R3:W1:Y:S04]  /*6ff0*/  @P0 LDSM.16.M88.4 R60, [R4+0x400] ;  /* 0x00040000043c083b */ /* 0x0006680000000200 */
[----:B------:R3:W1:Y:S02]  /*7000*/  @P0 LDSM.16.M88.4 R68, [R0+0x400] ;  /* 0x000400000044083b */ /* 0x0006640000000200 */
.L_x_106:
[----:B------:R-:W-:Y:S05]  /*7010*/  BSYNC B1 ;  /* 0x0000000000017941 */ /* 0x000fea0003800000 */
.L_x_105:
[----:B--23--:R-:W-:Y:S05]  /*7020*/  VIADD R0, R38, 0x40 ;  /* 0x0000004026007836 */ /* 0x00cfea0000000000 */
[----:B------:R-:W-:Y:S04]  /*7030*/  SHF.R.U32.HI R0, RZ, 0x15, R0 ;  /* 0x00000015ff007819 */ /* 0x000fe80000011600 */
[----:B------:R-:W-:Y:S11]  /*7040*/  LOP3.LUT P0, RZ, R0, 0x3, R79, 0x48, !PT ;  /* 0x0000000300ff7812 */ /* 0x000ff6000780484f */
[----:B------:R-:W-:Y:S02]  /*7050*/  @!UPT UIADD3 URZ, UPT, UPT, URZ, URZ, URZ ;  /* 0x000000fffffff290 */ /* 0x000fe4000fffe0ff */
[----:B------:R-:W-:Y:S05]  /*7060*/  @!P0 BRA `(.L_x_110) ;  /* 0x0000000000408947 */ /* 0x000fea0003800000 */
[----:B------:R-:W2:Y:S01]  /*7070*/  LDCU.64 UR8, c[0x4][0x70] ;  /* 0x01000e00ff0877ac */ /* 0x000ea20008000a00 */
[----:B------:R-:W-:Y:S01]  /*7080*/  MOV R15, 0x0 ;  /* 0x00000000000f7802 */ /* 0x000fe20000000f00 */
[----:B------:R-:W-:Y:S02]  /*7090*/  HFMA2 R12, -RZ, RZ, 0, 5.9604644775390625e-08 ;  /* 0x00000001ff0c7431 */ /* 0x000fe400000001ff */
[----:B------:R-:W-:Y:S02]  /*70a0*/  IMAD.MOV.U32 R8, RZ, RZ, 0x192 ;  /* 0x00000192ff087424 */ /* 0x000fe400078e00ff */
[----:B------:R-:W-:Y:S01]  /*70b0*/  IMAD.MOV.U32 R13, RZ, RZ, RZ ;  /* 0x000000ffff0d7224 */ /* 0x000fe200078e00ff */
[----:B------:R-:W3:Y:S01]  /*70c0*/  LDCU.64 UR6, c[0x4][0x78] ;  /* 0x01000f00ff0677ac */ /* 0x000ee20008000a00 */
[----:B------:R-:W1:Y:S01]  /*70d0*/  LDC.64 R14, c[0x4][R15] ;  /* 0x010000000f0e7b82 */ /* 0x000e620000000a00 */
[----:B------:R-:W5:Y:S01]  /*70e0*/  LDCU.64 UR4, c[0x4][0x10] ;  /* 0x01000200ff0477ac */ /* 0x000f620008000a00 */
[----:B--2---:R-:W-:Y:S01]  /*70f0*/  MOV R5, UR9 ;  /* 0x0000000900057c02 */ /* 0x004fe20008000f00 */
[----:B------:R-:W-:Y:S01]  /*7100*/  IMAD.U32 R4, RZ, RZ, UR8 ;  /* 0x00000008ff047e24 */ /* 0x000fe2000f8e00ff */
[----:B---3--:R-:W-:Y:S01]  /*7110*/  MOV R7, UR7 ;  /* 0x0000000700077c02 */ /* 0x008fe20008000f00 */
[----:B------:R-:W-:Y:S01]  /*7120*/  IMAD.U32 R6, RZ, RZ, UR6 ;  /* 0x00000006ff067e24 */ /* 0x000fe2000f8e00ff */
[----:B-----5:R-:W-:Y:S01]  /*7130*/  MOV R11, UR5 ;  /* 0x00000005000b7c02 */ /* 0x020fe20008000f00 */
[----:B------:R-:W-:Y:S02]  /*7140*/  IMAD.U32 R10, RZ, RZ, UR4 ;  /* 0x00000004ff0a7e24 */ /* 0x000fe4000f8e00ff */
[----:B------:R-:W-:Y:S07]  /*7150*/  LEPC R20, `(.L_x_110) ;  /* 0x000000001014794e */ /* 0x000fee0000000000 */
[----:B-1--4-:R-:W-:Y:S05]  /*7160*/  CALL.ABS.NOINC R14 ;  /* 0x000000000e007343 */ /* 0x012fea0003c00000 */
.L_x_110:
[----:B----4-:R-:W-:Y:S01]  /*7170*/  SHF.L.U32 R40, R48, 0x10, RZ ;  /* 0x0000001030287819 */ /* 0x010fe200000006ff */
[----:B------:R-:W-:Y:S05]  /*7180*/  WARPSYNC.ALL ;  /* 0x0000000000007948 */ /* 0x000fea0003800000 */
[----:B------:R-:W-:Y:S01]  /*7190*/  R2UR UR4, R38 ;  /* 0x00000000260472ca */ /* 0x000fe200000e0000 */
[----:B------:R-:W-:Y:S01]  /*71a0*/  BSSY.RECONVERGENT B0, `(.L_x_111) ;  /* 0x0000088000007945 */ /* 0x000fe20003800200 */
[----:B------:R-:W-:Y:S02]  /*71b0*/  LOP3.LUT R42, R48, 0xffff0000, RZ, 0xc0, !PT ;  /* 0xffff0000302a7812 */ /* 0x000fe400078ec0ff */
[----:B------:R-:W-:Y:S02]  /*71c0*/  SHF.L.U32 R41, R49, 0x10, RZ ;  /* 0x0000001031297819 */ /* 0x000fe400000006ff */
[----:B------:R-:W-:Y:S02]  /*71d0*/  SHF.L.U32 R43, R51, 0x10, RZ ;  /* 0x00000010332b7819 */ /* 0x000fe400000006ff */
[----:B-1----:R-:W-:Y:S02]  /*71e0*/  LOP3.LUT R44, R71, 0xffff0000, RZ, 0xc0, !PT ;  /* 0xffff0000472c7812 */ /* 0x002fe400078ec0ff */
[----:B------:R-:W-:Y:S03]  /*71f0*/  ISETP.NE.AND P0, PT, R91, RZ, PT ;  /* 0x000000ff5b00720c */ /* 0x000fe60003f05270 */
[----:B------:R-:W1:Y:S02]  /*7200*/  LDTM.16dp256bit.x8 R4, tmem[UR4+0x40] ;  /* 0x00004004000479ee */ /* 0x000e6400081a0000 */
[C---:B-1----:R-:W-:Y:S01]  /*7210*/  FMUL R0, R37.reuse, R4 ;  /* 0x0000000425007220 */ /* 0x042fe20000400000 */
        /* <DEDUP_REMOVED lines=69> */
[----:B------:R1:W-:Y:S01]  /*7670*/  STSM.16.M88.4 [R94+0x2400], R56 ;  /* 0x002400385e007844 */ /* 0x0003e20000000200 */
[----:B------:R-:W-:Y:S01]  /*7680*/  F2FP.BF16.F32.PACK_AB R97, R23, R22 ;  /* 0x000000161761723e */ /* 0x000fe200000010ff */
[C---:B------:R-:W-:Y:S01]  /*7690*/  FMUL R21, R37.reuse, R25 ;  /* 0x0000001925157220 */ /* 0x040fe20000400000 */
[C---:B------:R-:W-:Y:S01]  /*76a0*/  FMUL R26, R37.reuse, R26 ;  /* 0x0000001a251a7220 */ /* 0x040fe20000400000 */
[----:B------:R-:W-:Y:S01]  /*76b0*/  FMUL R27, R37, R27 ;  /* 0x0000001b251b7220 */ /* 0x000fe20000400000 */
[----:B------:R-:W-:Y:S01]  /*76c0*/  FFMA R20, R39, R41, R20 ;  /* 0x0000002927147223 */ /* 0x000fe20000000014 */
[----:B------:R-:W-:Y:S02]  /*76d0*/  SHF.L.U32 R41, R69, 0x10, RZ ;  /* 0x0000001045297819 */ /* 0x000fe400000006ff */
[----:B------:R1:W-:Y:S01]  /*76e0*/  STSM.16.M88.4 [R93+0x2400], R64 ;  /* 0x002400405d007844 */ /* 0x0003e20000000200 */
[C---:B------:R-:W-:Y:S01]  /*76f0*/  FFMA R21, R39.reuse, R40, R21 ;  /* 0x0000002827157223 */ /* 0x040fe20000000015 */
[C---:B------:R-:W-:Y:S01]  /*7700*/  SHF.L.U32 R40, R68.reuse, 0x10, RZ ;  /* 0x0000001044287819 */ /* 0x040fe200000006ff */
[----:B------:R-:W-:Y:S01]  /*7710*/  FFMA R26, R39, R43, R26 ;  /* 0x0000002b271a7223 */ /* 0x000fe2000000001a */
[----:B------:R-:W-:Y:S01]  /*7720*/  SHF.L.U32 R43, R71, 0x10, RZ ;  /* 0x00000010472b7819 */ /* 0x000fe200000006ff */
[----:B------:R-:W-:Y:S01]  /*7730*/  FFMA R27, R39, R42, R27 ;  /* 0x0000002a271b7223 */ /* 0x000fe2000000001b */
[C---:B------:R-:W-:Y:S01]  /*7740*/  FMUL R24, R37.reuse, R28 ;  /* 0x0000001c25187220 */ /* 0x040fe20000400000 */
[----:B------:R-:W-:Y:S01]  /*7750*/  LOP3.LUT R42, R68, 0xffff0000, RZ, 0xc0, !PT ;  /* 0xffff0000442a7812 */ /* 0x000fe200078ec0ff */
[C---:B------:R-:W-:Y:S01]  /*7760*/  FMUL R25, R37.reuse, R29 ;  /* 0x0000001d25197220 */ /* 0x040fe20000400000 */
[----:B------:R-:W-:Y:S01]  /*7770*/  FMUL R30, R37, R30 ;  /* 0x0000001e251e7220 */ /* 0x000fe20000400000 */
[----:B------:R-:W-:Y:S01]  /*7780*/  FFMA R24, R39, R40, R24 ;  /* 0x0000002827187223 */ /* 0x000fe20000000018 */
[----:B------:R-:W-:Y:S01]  /*7790*/  LOP3.LUT R40, R69, 0xffff0000, RZ, 0xc0, !PT ;  /* 0xffff000045287812 */ /* 0x000fe200078ec0ff */
[C---:B------:R-:W-:Y:S01]  /*77a0*/  FFMA R25, R39.reuse, R42, R25 ;  /* 0x0000002a27197223 */ /* 0x040fe20000000019 */
[----:B------:R-:W-:Y:S01]  /*77b0*/  FFMA R30, R39, R41, R30 ;  /* 0x00000029271e7223 */ /* 0x000fe2000000001e */
[C---:B------:R-:W-:Y:S01]  /*77c0*/  FMUL R31, R37.reuse, R31 ;  /* 0x0000001f251f7220 */ /* 0x040fe20000400000 */
[C---:B------:R-:W-:Y:S01]  /*77d0*/  SHF.L.U32 R41, R70.reuse, 0x10, RZ ;  /* 0x0000001046297819 */ /* 0x040fe200000006ff */
[C---:B------:R-:W-:Y:S01]  /*77e0*/  FMUL R28, R37.reuse, R32 ;  /* 0x00000020251c7220 */ /* 0x040fe20000400000 */
[----:B------:R-:W-:Y:S01]  /*77f0*/  LOP3.LUT R42, R70, 0xffff0000, RZ, 0xc0, !PT ;  /* 0xffff0000462a7812 */ /* 0x000fe200078ec0ff */
[C---:B------:R-:W-:Y:S01]  /*7800*/  FMUL R29, R37.reuse, R33 ;  /* 0x00000021251d7220 */ /* 0x040fe20000400000 */
[----:B------:R-:W-:Y:S01]  /*7810*/  FMUL R34, R37, R34 ;  /* 0x0000002225227220 */ /* 0x000fe20000400000 */
[----:B------:R-:W-:Y:S01]  /*7820*/  FFMA R31, R39, R40, R31 ;  /* 0x00000028271f7223 */ /* 0x000fe2000000001f */
        /* <DEDUP_REMOVED lines=9> */
[----:B------:R1:W-:Y:S01]  /*78c0*/  STSM.16.M88.4 [R100+0x2000], R96 ;  /* 0x0020006064007844 */ /* 0x0003e20000000200 */
[----:B------:R-:W-:Y:S02]  /*78d0*/  F2FP.BF16.F32.PACK_AB R110, R29, R28 ;  /* 0x0000001c1d6e723e */ /* 0x000fe400000010ff */
[----:B------:R-:W-:Y:S05]  /*78e0*/  F2FP.BF16.F32.PACK_AB R111, R35, R34 ;  /* 0x00000022236f723e */ /* 0x000fea00000010ff */
[----:B------:R1:W-:Y:S01]  /*78f0*/  STSM.16.M88.4 [R101+0x2000], R108 ;  /* 0x0020006c65007844 */ /* 0x0003e20000000200 */
        /* <DEDUP_REMOVED lines=9> */
[----:B------:R-:W-:Y:S02]  /*7990*/  UIADD3 UR9, UPT, UPT, UR49, 0x40, URZ ;  /* 0x0000004031097890 */ /* 0x000fe4000fffe0ff */
[----:B------:R-:W-:Y:S01]  /*79a0*/  UIADD3 UR8, UPT, UPT, UR44, 0x2400, URZ ;  /* 0x000024002c087890 */ /* 0x000fe2000fffe0ff */
[----:B------:R-:W-:Y:S01]  /*79b0*/  UMOV UR10, UR50 ;  /* 0x00000032000a7c82 */ /* 0x000fe20008000000 */
[----:B------:R-:W-:Y:S01]  /*79c0*/  UMOV UR11, UR36 ;  /* 0x00000024000b7c82 */ /* 0x000fe20008000000 */
[----:B--2---:R-:W-:Y:S04]  /*79d0*/  UIADD3 UR4, UP0, UPT, UR6, 0x680, URZ ;  /* 0x0000068006047890 */ /* 0x004fe8000ff1e0ff */
[----:B------:R-:W-:Y:S09]  /*79e0*/  UIADD3.X UR5, UPT, UPT, URZ, UR7, URZ, UP0, !UPT ;  /* 0x00000007ff057290 */ /* 0x000ff200087fe4ff */
[----:B------:R2:W-:Y:S01]  /*79f0*/  UTMASTG.3D [UR8], [UR4] ;  /* 0x00000008040073b5 */ /* 0x0005e20008010000 */
[----:B------:R0:W-:Y:S01]  /*7a00*/  UTMACMDFLUSH ;  /* 0x00000000000079b7 */ /* 0x0001e20000000000 */
[----:B--2---:R-:W-:Y:S04]  /*7a10*/  DEPBAR.LE SB0, 0x1 ;  /* 0x000080400000791a */ /* 0x004fe80000000000 */
.L_x_112:
[----:B------:R-:W-:Y:S05]  /*7a20*/  BSYNC.RECONVERGENT B0 ;  /* 0x0000000000007941 */ /* 0x000fea0003800200 */
.L_x_111:
[----:B------:R-:W-:Y:S01]  /*7a30*/  BAR.SYNC.DEFER_BLOCKING 0x1, 0x80 ;  /* 0x0042000000007b1d */ /* 0x000fe20000010000 */
[----:B------:R-:W-:Y:S01]  /*7a40*/  ISETP.NE.AND P1, PT, R92, RZ, PT ;  /* 0x000000ff5c00720c */ /* 0x000fe20003f25270 */
[----:B------:R-:W-:Y:S01]  /*7a50*/  UISETP.GT.U32.AND UP0, UPT, UR46, -0x3, UPT ;  /* 0xfffffffd2e00788c */ /* 0x000fe2000bf04070 */
[----:B------:R-:W-:Y:S11]  /*7a60*/  LEA R4, R72, UR44, 0x3 ;  /* 0x0000002c48047c11 */ /* 0x000ff6000f8e18ff */
        /* <DEDUP_REMOVED lines=11> */
.L_x_113:
        /* <DEDUP_REMOVED lines=8> */
[----:B------:R-:W-:Y:S04]  /*7ba0*/  @P1 VIADD R6, R72, UR44 ;  /* 0x0000002c48061c36 */ /* 0x000fe80008000000 */
[----:B------:R-:W-:Y:S01]  /*7bb0*/  @P1 IMAD.IADD R5, R89, 0x1, R6 ;  /* 0x0000000159051824 */ /* 0x000fe200078e0206 */
[----:B--2---:R-:W-:Y:S01]  /*7bc0*/  @P1 IADD3 R0, PT, PT, R105, R6, RZ ;  /* 0x0000000669001210 */ /* 0x004fe20007ffe0ff */
[----:B------:R-:W-:Y:S06]  /*7bd0*/  @P0 BRA `(.L_x_117) ;  /* 0x00000000000c0947 */ /* 0x000fec0003800000 */
[----:B------:R-:W-:Y:S04]  /*7be0*/  SHF.L.U32 R3, R88, 0x1f, RZ ;  /* 0x0000001f58037819 */ /* 0x000fe800000006ff */
[----:B------:R-:W2:Y:S02]  /*7bf0*/  SYNCS.PHASECHK.TRANS64.TRYWAIT P0, [R4+URZ+0x30], R3 ;  /* 0x00003003040075a7 */ /* 0x000ea400080011ff */
[----:B--2---:R-:W-:Y:S05]  /*7c00*/  @!P0 BRA `(.L_x_118) ;  /* 0x0000001800248947 */ /* 0x004fea0003800000 */
.L_x_117:
[----:B------:R-:W-:Y:S05]  /*7c10*/  BSYNC B0 ;  /* 0x0000000000007941 */ /* 0x000fea0003800000 */
.L_x_116:
[----:B------:R-:W-:Y:S11]  /*7c20*/  ISETP.NE.AND P0, PT, R104, RZ, PT ;  /* 0x000000ff6800720c */ /* 0x000ff60003f05270 */
[----:B------:R-:W-:Y:S02]  /*7c30*/  @!UPT UIADD3 URZ, UPT, UPT, URZ, URZ, URZ ;  /* 0x000000fffffff290 */ /* 0x000fe4000fffe0ff */
[----:B--2---:R-:W-:Y:S01]  /*7c40*/  @P0 IADD3 R3, PT, PT, R89, R0, RZ ;  /* 0x0000000059030210 */ /* 0x004fe20007ffe0ff */
[----:B------:R-:W-:Y:S05]  /*7c50*/  @P0 WARPSYNC.ALL ;  /* 0x0000000000000948 */ /* 0x000fea0003800000 */
[----:B------:R3:W4:Y:S04]  /*7c60*/  @P0 LDSM.16.M88.4 R48, [R72+UR44+0x400] ;  /* 0x0004002c4830083b */ /* 0x0007280008000200 */
[----:B------:R3:W2:Y:S04]  /*7c70*/  @P0 LDSM.16.M88.4 R52, [R5+0x400] ;  /* 0x000400000534083b */ /* 0x0006a80000000200 */
[----:B------:R3:W1:Y:S04]  /*7c80*/  @P0 LDSM.16.M88.4 R60, [R0+0x400] ;  /* 0x00040000003c083b */ /* 0x0006680000000200 */
[----:B------:R3:W1:Y:S02]  /*7c90*/  @P0 LDSM.16.M88.4 R68, [R3+0x400] ;  /* 0x000400000344083b */ /* 0x0006640000000200 */
.L_x_115:
[----:B------:R-:W-:Y:S05]  /*7ca0*/  BSYNC B1 ;  /* 0x0000000000017941 */ /* 0x000fea0003800000 */
.L_x_114:
        /* <DEDUP_REMOVED lines=21> */
.L_x_119:
[----:B------:R-:W-:Y:S01]  /*7e00*/  ISETP.NE.AND P0, PT, R91, RZ, PT ;  /* 0x000000ff5b00720c */ /* 0x000fe20003f05270 */
[----:B------:R-:W-:Y:S05]  /*7e10*/  WARPSYNC.ALL ;  /* 0x0000000000007948 */ /* 0x000fea0003800000 */
[----:B------:R-:W-:Y:S01]  /*7e20*/  R2UR UR4, R38 ;  /* 0x00000000260472ca */ /* 0x000fe200000e0000 */
[----:B------:R-:W-:Y:S01]  /*7e30*/  BSSY.RECONVERGENT B0, `(.L_x_120) ;  /* 0x000008d000007945 */ /* 0x000fe20003800200 */
[C---:B----4-:R-:W-:Y:S02]  /*7e40*/  SHF.L.U32 R40, R48.reuse, 0x10, RZ ;  /* 0x0000001030287819 */ /* 0x050fe400000006ff */
[----:B------:R-:W-:Y:S02]  /*7e50*/  LOP3.LUT R42, R48, 0xffff0000, RZ, 0xc0, !PT ;  /* 0xffff0000302a7812 */ /* 0x000fe400078ec0ff */
[C---:B------:R-:W-:Y:S02]  /*7e60*/  SHF.L.U32 R41, R49.reuse, 0x10, RZ ;  /* 0x0000001031297819 */ /* 0x040fe400000006ff */
[----:B------:R-:W-:Y:S02]  /*7e70*/  LOP3.LUT R44, R49, 0xffff0000, RZ, 0xc0, !PT ;  /* 0xffff0000312c7812 */ /* 0x000fe400078ec0ff */
[C---:B------:R-:W-:Y:S02]  /*7e80*/  SHF.L.U32 R43, R50.reuse, 0x10, RZ ;  /* 0x00000010322b7819 */ /* 0x040fe400000006ff */
[----:B------:R-:W-:Y:S01]  /*7e90*/  LOP3.LUT R46, R50, 0xffff0000, RZ, 0xc0, !PT ;  /* 0xffff0000322e7812 */ /* 0x000fe200078ec0ff */
[----:B------:R-:W2:Y:S01]  /*7ea0*/  LDTM.16dp256bit.x8 R4, tmem[UR4+0x80] ;  /* 0x00008004000479ee */ /* 0x000ea200081a0000 */
[C---:B------:R-:W-:Y:S01]  /*7eb0*/  SHF.L.U32 R45, R51.reuse, 0x10, RZ ;  /* 0x00000010332d7819 */ /* 0x040fe200000006ff */
[----:B------:R-:W-:Y:S01]  /*7ec0*/  NOP ;  /* 0x0000000000007918 */ /* 0x000fe20000000000 */
[----:B------:R-:W-:Y:S02]  /*7ed0*/  LOP3.LUT R48, R51, 0xffff0000, RZ, 0xc0, !PT ;  /* 0xffff000033307812 */ /* 0x000fe400078ec0ff */
[----:B------:R-:W-:Y:S02]  /*7ee0*/  R2UR UR5, R95 ;  /* 0x000000005f0572ca */ /* 0x000fe400000e0000 */
[C---:B------:R-:W-:Y:S02]  /*7ef0*/  SHF.L.U32 R47, R52.reuse, 0x10, RZ ;  /* 0x00000010342f7819 */ /* 0x040fe400000006ff */
[----:B------:R-:W-:Y:S02]  /*7f00*/  LOP3.LUT R50, R52, 0xffff0000, RZ, 0xc0, !PT ;  /* 0xffff000034327812 */ /* 0x000fe400078ec0ff */
[C---:B------:R-:W-:Y:S02]  /*7f10*/  SHF.L.U32 R49, R53.reuse, 0x10, RZ ;  /* 0x0000001035317819 */ /* 0x040fe400000006ff */
[----:B------:R-:W-:Y:S02]  /*7f20*/  LOP3.LUT R52, R53, 0xffff0000, RZ, 0xc0, !PT ;  /* 0xffff000035347812 */ /* 0x000fe400078ec0ff */
[C---:B------:R-:W-:Y:S02]  /*7f30*/  SHF.L.U32 R51, R54.reuse, 0x10, RZ ;  /* 0x0000001036337819 */ /* 0x040fe400000006ff */
[----:B------:R-:W-:Y:S01]  /*7f40*/  LOP3.LUT R54, R54, 0xffff0000, RZ, 0xc0, !PT ;  /* 0xffff000036367812 */ /* 0x000fe200078ec0ff */
[----:B------:R-:W-:Y:S01]  /*7f50*/  UIADD3 UR4, UPT, UPT, UR5, 0xb0, URZ ;  /* 0x000000b005047890 */ /* 0x000fe2000fffe0ff */
[C---:B------:R-:W-:Y:S02]  /*7f60*/  SHF.L.U32 R53, R55.reuse, 0x10, RZ ;  /* 0x0000001037357819 */ /* 0x040fe400000006ff */
[----:B-1----:R-:W-:Y:S01]  /*7f70*/  LOP3.LUT R56, R55, 0xffff0000, RZ, 0xc0, !PT ;  /* 0xffff000037387812 */ /* 0x002fe200078ec0ff */
[----:B------:R-:W-:Y:S01]  /*7f80*/  UPRMT UR4, UR47, 0x654, UR4 ;  /* 0x000006542f047896 */ /* 0x000fe20008000004 */
[C---:B------:R-:W-:Y:S01]  /*7f90*/  SHF.L.U32 R55, R60.reuse, 0x10, RZ ;  /* 0x000000103c377819 */ /* 0x040fe200000006ff */
[C---:B--2---:R-:W-:Y:S01]  /*7fa0*/  FMUL R4, R37.reuse, R4 ;  /* 0x0000000425047220 */ /* 0x044fe20000400000 */
[C---:B------:R-:W-:Y:S01]  /*7fb0*/  FMUL R5, R37.reuse, R5 ;  /* 0x0000000525057220 */ /* 0x040fe20000400000 */
[----:B------:R-:W-:Y:S01]  /*7fc0*/  FMUL R6, R37, R6 ;  /* 0x0000000625067220 */ /* 0x000fe20000400000 */
[----:B------:R-:W-:Y:S01]  /*7fd0*/  LOP3.LUT R58, R60, 0xffff0000, RZ, 0xc0, !PT ;  /* 0xffff00003c3a7812 */ /* 0x000fe200078ec0ff */
[C---:B------:R-:W-:Y:S01]  /*7fe0*/  FFMA R4, R39.reuse, R40, R4 ;  /* 0x0000002827047223 */ /* 0x040fe20000000004 */
[----:B------:R-:W-:Y:S01]  /*7ff0*/  FFMA R5, R39, R42, R5 ;  /* 0x0000002a27057223 */ /* 0x000fe20000000005 */
[----:B------:R-:W-:Y:S01]  /*8000*/  SHF.L.U32 R57, R61, 0x10, RZ ;  /* 0x000000103d397819 */ /* 0x000fe200000006ff */
[----:B------:R-:W-:Y:S01]  /*8010*/  SYNCS.ARRIVE.TRANS64.RED.A1T0 RZ, [UR4], RZ ;  /* 0x000000ffffff79a7 */ /* 0x000fe20008100404 */
[----:B------:R-:W-:Y:S01]  /*8020*/  FFMA R6, R39, R41, R6 ;  /* 0x0000002927067223 */ /* 0x000fe20000000006 */
[----:B------:R-:W-:Y:S01]  /*8030*/  FMUL R7, R37, R7 ;  /* 0x0000000725077220 */ /* 0x000fe20000400000 */
[----:B------:R-:W-:Y:S01]  /*8040*/  LOP3.LUT R60, R61, 0xffff0000, RZ, 0xc0, !PT ;  /* 0xffff00003d3c7812 */ /* 0x000fe200078ec0ff */
[----:B------:R-:W-:Y:S01]  /*8050*/  FMUL R8, R37, R8 ;  /* 0x0000000825087220 */ /* 0x000fe20000400000 */
[----:B------:R-:W-:Y:S01]  /*8060*/  F2FP.BF16.F32.PACK_AB R96, R5, R4 ;  /* 0x000000040560723e */ /* 0x000fe200000010ff */
[----:B------:R-:W-:Y:S01]  /*8070*/  FFMA R7, R39, R44, R7 ;  /* 0x0000002c27077223 */ /* 0x000fe20000000007 */
[----:B------:R-:W-:Y:S01]  /*8080*/  FMUL R9, R37, R9 ;  /* 0x0000000925097220 */ /* 0x000fe20000400000 */
[----:B------:R-:W-:Y:S01]  /*8090*/  FFMA R8, R39, R43, R8 ;  /* 0x0000002b27087223 */ /* 0x000fe20000000008 */
[C---:B------:R-:W-:Y:S01]  /*80a0*/  SHF.L.U32 R59, R62.reuse, 0x10, RZ ;  /* 0x000000103e3b7819 */ /* 0x040fe200000006ff */
[----:B------:R-:W-:Y:S01]  /*80b0*/  FMUL R0, R37, R10 ;  /* 0x0000000a25007220 */ /* 0x000fe20000400000 */
[----:B------:R-:W-:Y:S01]  /*80c0*/  F2FP.BF16.F32.PACK_AB R97, R7, R6 ;  /* 0x000000060761723e */ /* 0x000fe200000010ff */
[----:B------:R-:W-:Y:S01]  /*80d0*/  FFMA R9, R39, R46, R9 ;  /* 0x0000002e27097223 */ /* 0x000fe20000000009 */
[----:B------:R-:W-:Y:S01]  /*80e0*/  FMUL R3, R37, R11 ;  /* 0x0000000b25037220 */ /* 0x000fe20000400000 */
[----:B------:R-:W-:Y:S01]  /*80f0*/  FFMA R0, R39, R45, R0 ;  /* 0x0000002d27007223 */ /* 0x000fe20000000000 */
[----:B------:R-:W-:Y:S01]  /*8100*/  LOP3.LUT R62, R62, 0xffff0000, RZ, 0xc0, !PT ;  /* 0xffff00003e3e7812 */ /* 0x000fe200078ec0ff */
[----:B------:R-:W-:Y:S01]  /*8110*/  FMUL R10, R37, R12 ;  /* 0x0000000c250a7220 */ /* 0x000fe20000400000 */
[----:B------:R-:W-:Y:S01]  /*8120*/  F2FP.BF16.F32.PACK_AB R98, R9, R8 ;  /* 0x000000080962723e */ /* 0x000fe200000010ff */
[----:B------:R-:W-:Y:S01]  /*8130*/  FFMA R3, R39, R48, R3 ;  /* 0x0000003027037223 */ /* 0x000fe20000000003 */
[----:B------:R-:W-:Y:S01]  /*8140*/  FMUL R11, R37, R13 ;  /* 0x0000000d250b7220 */ /* 0x000fe20000400000 */
[----:B------:R-:W-:Y:S01]  /*8150*/  FFMA R10, R39, R47, R10 ;  /* 0x0000002f270a7223 */ /* 0x000fe2000000000a */
[----:B------:R-:W-:Y:S01]  /*8160*/  SHF.L.U32 R61, R63, 0x10, RZ ;  /* 0x000000103f3d7819 */ /* 0x000fe200000006ff */
[----:B------:R-:W-:Y:S01]  /*8170*/  FMUL R14, R37, R14 ;  /* 0x0000000e250e7220 */ /* 0x000fe20000400000 */
[----:B------:R-:W-:Y:S01]  /*8180*/  F2FP.BF16.F32.PACK_AB R99, R3, R0 ;  /* 0x000000000363723e */ /* 0x000fe200000010ff */
[----:B------:R-:W-:Y:S01]  /*8190*/  FFMA R11, R39, R50, R11 ;  /* 0x00000032270b7223 */ /* 0x000fe2000000000b */
[----:B------:R-:W-:Y:S01]  /*81a0*/  FMUL R15, R37, R15 ;  /* 0x0000000f250f7220 */ /* 0x000fe20000400000 */
[----:B------:R-:W-:Y:S01]  /*81b0*/  FFMA R14, R39, R49, R14 ;  /* 0x00000031270e7223 */ /* 0x000fe2000000000e */
[----:B------:R-:W-:Y:S01]  /*81c0*/  LOP3.LUT R64, R63, 0xffff0000, RZ, 0xc0, !PT ;  /* 0xffff00003f407812 */ /* 0x000fe200078ec0ff */
[----:B------:R1:W-:Y:S01]  /*81d0*/  STSM.16.M88.4 [R94+0x4400], R96 ;  /* 0x004400605e007844 */ /* 0x0003e20000000200 */
[----:B------:R-:W-:Y:S01]  /*81e0*/  F2FP.BF16.F32.PACK_AB R104, R11, R10 ;  /* 0x0000000a0b68723e */ /* 0x000fe200000010ff */
[----:B------:R-:W-:Y:S01]  /*81f0*/  FFMA R15, R39, R52, R15 ;  /* 0x00000034270f7223 */ /* 0x000fe2000000000f */
[C---:B------:R-:W-:Y:S01]  /*8200*/  FMUL R12, R37.reuse, R16 ;  /* 0x00000010250c7220 */ /* 0x040fe20000400000 */
[C---:B------:R-:W-:Y:S01]  /*8210*/  FMUL R13, R37.reuse, R17 ;  /* 0x00000011250d7220 */ /* 0x040fe20000400000 */
[----:B------:R-:W-:Y:S01]  /*8220*/  FMUL R18, R37, R18 ;  /* 0x0000001225127220 */ /* 0x000fe20000400000 */
[C---:B------:R-:W-:Y:S01]  /*8230*/  SHF.L.U32 R63, R68.reuse, 0x10, RZ ;  /* 0x00000010443f7819 */ /* 0x040fe200000006ff */
[----:B------:R-:W-:Y:S01]  /*8240*/  FFMA R12, R39, R51, R12 ;  /* 0x00000033270c7223 */ /* 0x000fe2000000000c */
[----:B------:R-:W-:Y:S01]  /*8250*/  F2FP.BF16.F32.PACK_AB R105, R15, R14 ;  /* 0x0000000e0f69723e */ /* 0x000fe200000010ff */
[C---:B------:R-:W-:Y:S01]  /*8260*/  FFMA R13, R39.reuse, R54, R13 ;  /* 0x00000036270d7223 */ /* 0x040fe2000000000d */
[----:B------:R-:W-:Y:S01]  /*8270*/  FFMA R18, R39, R53, R18 ;  /* 0x0000003527127223 */ /* 0x000fe20000000012 */
[C---:B------:R-:W-:Y:S01]  /*8280*/  FMUL R19, R37.reuse, R19 ;  /* 0x0000001325137220 */ /* 0x040fe20000400000 */
        /* <DEDUP_REMOVED lines=22> */
[----:B------:R-:W-:Y:S01]  /*83f0*/  FFMA R21, R39, R62, R21 ;  /* 0x0000003e27157223 */ /* 0x000fe20000000015 */
[C---:B------:R-:W-:Y:S01]  /*8400*/  FMUL R27, R37.reuse, R27 ;  /* 0x0000001b251b7220 */ /* 0x040fe20000400000 */
[C---:B------:R-:W-:Y:S01]  /*8410*/  FMUL R24, R37.reuse, R28 ;  /* 0x0000001c25187220 */ /* 0x040fe20000400000 */
[----:B------:R-:W-:Y:S01]  /*8420*/  FMUL R25, R37, R29 ;  /* 0x0000001d25197220 */ /* 0x000fe20000400000 */
[----:B------:R-:W-:Y:S01]  /*8430*/  FFMA R26, R39, R61, R26 ;  /* 0x0000003d271a7223 */ /* 0x000fe2000000001a */
[----:B------:R-:W-:Y:S01]  /*8440*/  FMUL R30, R37, R30 ;  /* 0x0000001e251e7220 */ /* 0x000fe20000400000 */
[----:B------:R-:W-:Y:S01]  /*8450*/  FFMA R27, R39, R64, R27 ;  /* 0x00000040271b7223 */ /* 0x000fe2000000001b */
[----:B------:R-:W-:Y:S01]  /*8460*/  FMUL R31, R37, R31 ;  /* 0x0000001f251f7220 */ /* 0x000fe20000400000 */
[----:B------:R-:W-:Y:S01]  /*8470*/  FFMA R24, R39, R63, R24 ;  /* 0x0000003f27187223 */ /* 0x000fe20000000018 */
[----:B------:R-:W-:Y:S01]  /*8480*/  LOP3.LUT R70, R70, 0xffff0000, RZ, 0xc0, !PT ;  /* 0xffff000046467812 */ /* 0x000fe200078ec0ff */
[----:B------:R-:W-:Y:S01]  /*8490*/  FMUL R28, R37, R32 ;  /* 0x00000020251c7220 */ /* 0x000fe20000400000 */
[----:B------:R-:W-:Y:S01]  /*84a0*/  FFMA R25, R39, R66, R25 ;  /* 0x0000004227197223 */ /* 0x000fe20000000019 */
[----:B------:R-:W-:Y:S01]  /*84b0*/  SHF.L.U32 R69, R71, 0x10, RZ ;  /* 0x0000001047457819 */ /* 0x000fe200000006ff */
[----:B------:R-:W-:Y:S01]  /*84c0*/  FMUL R29, R37, R33 ;  /* 0x00000021251d7220 */ /* 0x000fe20000400000 */
[----:B------:R-:W-:Y:S01]  /*84d0*/  FFMA R30, R39, R65, R30 ;  /* 0x00000041271e7223 */ /* 0x000fe2000000001e */
[----:B------:R-:W-:Y:S01]  /*84e0*/  LOP3.LUT R72, R71, 0xffff0000, RZ, 0xc0, !PT ;  /* 0xffff000047487812 */ /* 0x000fe200078ec0ff */
        /* <DEDUP_REMOVED lines=33> */
.L_x_121:
[----:B------:R-:W-:Y:S05]  /*8700*/  BSYNC.RECONVERGENT B0 ;  /* 0x0000000000007941 */ /* 0x000fea0003800200 */
.L_x_120:
[----:B------:R-:W-:Y:S01]  /*8710*/  BAR.SYNC.DEFER_BLOCKING 0x1, 0x80 ;  /* 0x0042000000007b1d */ /* 0x000fe20000010000 */
[----:B------:R-:W-:Y:S01]  /*8720*/  UIADD3 UR4, UPT, UPT, UR46, 0x1, URZ ;  /* 0x000000012e047890 */ /* 0x000fe2000fffe0ff */
[----:B------:R-:W-:Y:S03]  /*8730*/  IADD3 R0, PT, PT, R36, 0x1, RZ ;  /* 0x0000000124007810 */ /* 0x000fe60007ffe0ff */
[----:B------:R-:W-:Y:S09]  /*8740*/  UISETP.GT.U32.AND UP0, UPT, UR4, -0x3, UPT ;  /* 0xfffffffd0400788c */ /* 0x000ff2000bf04070 */
[----:B------:R-:W-:Y:S05]  /*8750*/  BRA.U UP0, `(.L_x_122) ;  /* 0x0000000100287547 */ /* 0x000fea000b800000 */
[----:B------:R-:W-:Y:S01]  /*8760*/  ISETP.NE.AND P0, PT, R92, RZ, PT ;  /* 0x000000ff5c00720c */ /* 0x000fe20003f05270 */
[----:B------:R-:W-:Y:S01]  /*8770*/  IMAD.U32 R4, RZ, RZ, UR45 ;  /* 0x0000002dff047e24 */ /* 0x000fe2000f8e00ff */
[----:B------:R-:W-:Y:S01]  /*8780*/  UIADD3 UR4, UPT, UPT, UR45, 0x1, URZ ;  /* 0x000000012d047890 */ /* 0x000fe2000fffe0ff */
[----:B------:R-:W-:Y:S03]  /*8790*/  IMAD.U32 R3, RZ, RZ, UR47 ;  /* 0x0000002fff037e24 */ /* 0x000fe6000f8e00ff */
[----:B------:R-:W-:Y:S04]  /*87a0*/  UISETP.NE.AND UP0, UPT, UR4, 0x3, UPT ;  /* 0x000000030400788c */ /* 0x000fe8000bf05270 */
[----:B------:R-:W-:Y:S03]  /*87b0*/  USEL UR45, UR4, URZ, UP0 ;  /* 0x000000ff042d7287 */ /* 0x000fe60008000000 */
[----:B------:R-:W-:Y:S05]  /*87c0*/  @P0 LEA R4, R4, UR44, 0x3 ;  /* 0x0000002c04040c11 */ /* 0x000fea000f8e18ff */
[----:B------:R-:W-:Y:S05]  /*87d0*/  @P0 VIADD R4, R4, 0x48 ;  /* 0x0000004804040836 */ /* 0x000fea0000000000 */
[----:B------:R-:W-:Y:S04]  /*87e0*/  @P0 PRMT R3, R3, 0x654, R4 ;  /* 0x0000065403030816 */ /* 0x000fe80000000004 */
[----:B------:R2:W-:Y:S03]  /*87f0*/  @P0 SYNCS.ARRIVE.TRANS64.RED.A1T0 RZ, [R3+URZ], RZ ;  /* 0x000000ff03ff09a7 */ /* 0x0005e600081004ff */
.L_x_122:
[----:B------:R-:W-:Y:S01]  /*8800*/  R2UR UR5, R80 ;  /* 0x00000000500572ca */ /* 0x000fe200000e0000 */
[----:B------:R-:W-:Y:S01]  /*8810*/  UISETP.NE.AND UP0, UPT, UR61, URZ, UPT ;  /* 0x000000ff3d00728c */ /* 0x000fe2000bf05270 */
[----:B------:R-:W-:Y:S01]  /*8820*/  R2UR UR4, R81 ;  /* 0x00000000510472ca */ /* 0x000fe200000e0000 */
[----:B------:R-:W-:Y:S01]  /*8830*/  UIADD3 UR46, UPT, UPT, UR46, 0x3, URZ ;  /* 0x000000032e2e7890 */ /* 0x000fe2000fffe0ff */
[----:B------:R-:W-:Y:S01]  /*8840*/  ISETP.NE.AND P0, PT, R85, 0x2, PT ;  /* 0x000000025500780c */ /* 0x000fe20003f05270 */
[----:B------:R-:W-:Y:S01]  /*8850*/  UMOV UR36, UR60 ;  /* 0x0000003c00247c82 */ /* 0x000fe20008000000 */
[----:B------:R-:W-:Y:S02]  /*8860*/  ISETP.NE.AND P1, PT, R0, 0x4, PT ;  /* 0x000000040000780c */ /* 0x000fe40003f25270 */
[----:B--2---:R-:W-:Y:S02]  /*8870*/  SEL R3, RZ, 0x1, P0 ;  /* 0x00000001ff037807 */ /* 0x004fe40000000000 */
[----:B------:R-:W-:Y:S02]  /*8880*/  SEL R4, RZ, 0x1, P1 ;  /* 0x00000001ff047807 */ /* 0x000fe40000800000 */
[----:B------:R-:W-:Y:S01]  /*8890*/  LOP3.LUT R86, R86, R3, RZ, 0x3c, !PT ;  /* 0x0000000356567212 */ /* 0x000fe200078e3cff */
[----:B------:R-:W-:Y:S01]  /*88a0*/  UIADD3 UR24, UPT, UPT, UR37, UR5, URZ ;  /* 0x0000000525187290 */ /* 0x000fe2000fffe0ff */
[----:B------:R-:W-:Y:S01]  /*88b0*/  LOP3.LUT R87, R87, R4, RZ, 0x3c, !PT ;  /* 0x0000000457577212 */ /* 0x000fe200078e3cff */
[----:B------:R-:W-:Y:S01]  /*88c0*/  UIADD3 UR20, UPT, UPT, UR38, UR4, URZ ;  /* 0x0000000426147290 */ /* 0x000fe2000fffe0ff */
[----:B------:R-:W-:Y:S02]  /*88d0*/  SEL R85, R85, RZ, P0 ;  /* 0x000000ff55557207 */ /* 0x000fe40000000000 */
[----:B------:R-:W-:Y:S01]  /*88e0*/  SEL R36, R0, RZ, P1 ;  /* 0x000000ff00247207 */ /* 0x000fe20000800000 */
[----:B------:R-:W-:Y:S08]  /*88f0*/  BRA.U UP0, `(.L_x_123) ;  /* 0xffffffc900a87547 */ /* 0x000ff0000b83ffff */
[----:B------:R-:W-:-:S13]  /*8900*/  R2UR UR4, R82 ;  /* 0x00000000520472ca */ /* 0x000fda00000e0000 */
[----:B------:R-:W-:-:S09]  /*8910*/  UISETP.NE.AND UP0, UPT, UR4, URZ, UPT ;  /* 0x000000ff0400728c */ /* 0x000fd2000bf05270 */
[----:B------:R-:W-:Y:S05]  /*8920*/  BRA.U !UP0, `(.L_x_124) ;  /* 0x0000000108487547 */ /* 0x000fea000b800000 */
[----:B------:R-:W2:Y:S02]  /*8930*/  LDCU.64 UR4, c[0x0][0x890] ;  /* 0x00011200ff0477ac */ /* 0x000ea40008000a00 */
[----:B--2---:R-:W-:-:S04]  /*8940*/  UISETP.NE.U32.AND UP0, UPT, UR4, URZ, UPT ;  /* 0x000000ff0400728c */ /* 0x004fc8000bf05070 */
[----:B------:R-:W-:-:S09]  /*8950*/  UISETP.NE.AND.EX UP0, UPT, UR5, URZ, UPT, UP0 ;  /* 0x000000ff0500728c */ /* 0x000fd2000bf05300 */
[----:B------:R-:W-:Y:S05]  /*8960*/  BRA.U UP0, `(.L_x_125) ;  /* 0x00000001000c7547 */ /* 0x000fea000b800000 */
[----:B------:R-:W-:-:S13]  /*8970*/  FSETP.NEU.AND P0, PT, R39, RZ, PT ;  /* 0x000000ff2700720b */ /* 0x000fda0003f0d000 */
[----:B------:R-:W-:Y:S05]  /*8980*/  @!P0 EXIT ;  /* 0x000000000000894d */ /* 0x000fea0003800000 */
[----:B------:R-:W-:Y:S05]  /*8990*/  BRA `(.L_x_124) ;  /* 0x00000000002c7947 */ /* 0x000fea0003800000 */
.L_x_125:
[----:B------:R-:W-:Y:S01]  /*89a0*/  ISETP.NE.AND P0, PT, R84, RZ, PT ;  /* 0x000000ff5400720c */ /* 0x000fe20003f05270 */
[----:B------:R-:W-:-:S12]  /*89b0*/  BSSY.RECONVERGENT B0, `(.L_x_124) ;  /* 0x0000009000007945 */ /* 0x000fd80003800200 */
[----:B------:R-:W-:Y:S05]  /*89c0*/  @P0 BRA `(.L_x_126) ;  /* 0x0000000000140947 */ /* 0x000fea0003800000 */
[----:B------:R-:W2:Y:S02]  /*89d0*/  LDCU.64 UR4, c[0x0][0x888] ;  /* 0x00011100ff0477ac */ /* 0x000ea40008000a00 */
[----:B--2---:R-:W-:-:S04]  /*89e0*/  ISETP.NE.U32.AND P0, PT, RZ, UR4, PT ;  /* 0x00000004ff007c0c */ /* 0x004fc8000bf05070 */
[----:B------:R-:W-:-:S13]  /*89f0*/  ISETP.NE.AND.EX P0, PT, RZ, UR5, PT, P0 ;  /* 0x00000005ff007c0c */ /* 0x000fda000bf05300 */
[----:B------:R-:W-:Y:S05]  /*8a00*/  @!P0 EXIT ;  /* 0x000000000000894d */ /* 0x000fea0003800000 */
[----:B------:R-:W-:Y:S05]  /*8a10*/  BRA `(.L_x_127) ;  /* 0x0000000000087947 */ /* 0x000fea0003800000 */
.L_x_126:
[----:B------:R-:W-:-:S13]  /*8a20*/  FSETP.NEU.AND P0, PT, R39, RZ, PT ;  /* 0x000000ff2700720b */ /* 0x000fda0003f0d000 */
[----:B------:R-:W-:Y:S05]  /*8a30*/  @!P0 EXIT ;  /* 0x000000000000894d */ /* 0x000fea0003800000 */
.L_x_127:
[----:B------:R-:W-:Y:S05]  /*8a40*/  BSYNC.RECONVERGENT B0 ;  /* 0x0000000000007941 */ /* 0x000fea0003800200 */
.L_x_124:
[----:B------:R-:W-:Y:S01]  /*8a50*/  ULEA UR4, UR45, UR44, 0x3 ;  /* 0x0000002c2d047291 */ /* 0x000fe2000f8e18ff */
[----:B------:R-:W-:-:S04]  /*8a60*/  DEPBAR.LE SB0, 0x0 ;  /* 0x000080000000791a */ /* 0x000fc80000000000 */
[----:B------:R-:W-:-:S04]  /*8a70*/  UIADD3 UR4, UPT, UPT, UR4, 0x48, URZ ;  /* 0x0000004804047890 */ /* 0x000fc8000fffe0ff */
[----:B------:R-:W-:-:S09]  /*8a80*/  UPRMT UR4, UR47, 0x654, UR4 ;  /* 0x000006542f047896 */ /* 0x000fd20008000004 */
[----:B------:R-:W-:Y:S01]  /*8a90*/  SYNCS.ARRIVE.TRANS64.RED.A1T0 RZ, [UR4], RZ ;  /* 0x000000ffffff79a7 */ /* 0x000fe20008100404 */
[----:B------:R-:W-:Y:S05]  /*8aa0*/  EXIT ;  /* 0x000000000000794d */ /* 0x000fea0003800000 */
.L_x_24:
[----:B---3--:R3:W4:Y:S02]  /*8ab0*/  SYNCS.PHASECHK.TRANS64.TRYWAIT P0, [R3+URZ+0xe0], R2 ;  /* 0x0000e002030075a7 */ /* 0x00872400080011ff */
[----:B----4-:R-:W-:Y:S05]  /*8ac0*/  @!P0 NANOSLEEP.SYNCS 0x989680 ;  /* 0x009896800000895d */ /* 0x010fea0003900000 */
[----:B------:R-:W4:Y:S02]  /*8ad0*/  @!P0 SYNCS.PHASECHK.TRANS64 P0, [R3+URZ+0xe0], R2 ;  /* 0x0000e002030085a7 */ /* 0x000f2400080010ff */
[----:B----4-:R-:W-:Y:S05]  /*8ae0*/  @!P0 BRA `(.L_x_24) ;  /* 0xfffffffc00f08947 */ /* 0x010fea000383ffff */
[----:B------:R-:W-:Y:S05]  /*8af0*/  BRA `(.L_x_128) ;  /* 0xffffff8c00587947 */ /* 0x000fea000383ffff */
.L_x_27:
[----:B--2---:R-:W-:-:S07]  /*8b00*/  MOV R0, UR33 ;  /* 0x0000002100007c02 */ /* 0x004fce0008000f00 */
.L_x_129:
[----:B--2---:R2:W3:Y:S02]  /*8b10*/  SYNCS.PHASECHK.TRANS64.TRYWAIT P0, [R0+URZ+0x18], R3 ;  /* 0x00001803000075a7 */ /* 0x0044e400080011ff */
[----:B---3--:R-:W-:Y:S05]  /*8b20*/  @!P0 NANOSLEEP.SYNCS 0x989680 ;  /* 0x009896800000895d */ /* 0x008fea0003900000 */
[----:B------:R-:W3:Y:S02]  /*8b30*/  @!P0 SYNCS.PHASECHK.TRANS64 P0, [R0+URZ+0x18], R3 ;  /* 0x00001803000085a7 */ /* 0x000ee400080010ff */
[----:B---3--:R-:W-:Y:S05]  /*8b40*/  @!P0 BRA `(.L_x_129) ;  /* 0xfffffffc00f08947 */ /* 0x008fea000383ffff */
[----:B------:R-:W-:Y:S05]  /*8b50*/  BRA `(.L_x_26) ;  /* 0xffffff8c00a07947 */ /* 0x000fea000383ffff */
.L_x_34:
[----:B-1----:R-:W-:-:S07]  /*8b60*/  MOV R0, UR33 ;  /* 0x0000002100007c02 */ /* 0x002fce0008000f00 */
.L_x_130:
[----:B-1----:R1:W2:Y:S02]  /*8b70*/  SYNCS.PHASECHK.TRANS64.TRYWAIT P0, [R0+URZ+0x18], R3 ;  /* 0x00001803000075a7 */ /* 0x0022a400080011ff */
[----:B--2---:R-:W-:Y:S05]  /*8b80*/  @!P0 NANOSLEEP.SYNCS 0x989680 ;  /* 0x009896800000895d */ /* 0x004fea0003900000 */
[----:B------:R-:W2:Y:S02]  /*8b90*/  @!P0 SYNCS.PHASECHK.TRANS64 P0, [R0+URZ+0x18], R3 ;  /* 0x00001803000085a7 */ /* 0x000ea400080010ff */
[----:B--2---:R-:W-:Y:S05]  /*8ba0*/  @!P0 BRA `(.L_x_130) ;  /* 0xfffffffc00f08947 */ /* 0x004fea000383ffff */
[----:B------:R-:W-:Y:S05]  /*8bb0*/  BRA `(.L_x_33) ;  /* 0xffffff9000907947 */ /* 0x000fea000383ffff */
.L_x_39:
[----:B-1----:R1:W2:Y:S02]  /*8bc0*/  SYNCS.PHASECHK.TRANS64.TRYWAIT P0, [R3+URZ+0x70], R0 ;  /* 0x00007000030075a7 */ /* 0x0022a400080011ff */
[----:B--2---:R-:W-:Y:S05]  /*8bd0*/  @!P0 NANOSLEEP.SYNCS 0x989680 ;  /* 0x009896800000895d */ /* 0x004fea0003900000 */
[----:B------:R-:W2:Y:S02]  /*8be0*/  @!P0 SYNCS.PHASECHK.TRANS64 P0, [R3+URZ+0x70], R0 ;  /* 0x00007000030085a7 */ /* 0x000ea400080010ff */
[----:B--2---:R-:W-:Y:S05]  /*8bf0*/  @!P0 BRA `(.L_x_39) ;  /* 0xfffffffc00f08947 */ /* 0x004fea000383ffff */
[----:B------:R-:W-:Y:S05]  /*8c00*/  BRA `(.L_x_131) ;  /* 0xffffff9400607947 */ /* 0x000fea000383ffff */
.L_x_43:
[----:B-1----:R-:W-:-:S07]  /*8c10*/  MOV R0, UR4 ;  /* 0x0000000400007c02 */ /* 0x002fce0008000f00 */
.L_x_132:
[----:B-1----:R1:W2:Y:S02]  /*8c20*/  SYNCS.PHASECHK.TRANS64.TRYWAIT P0, [R0+URZ], R3 ;  /* 0x00000003000075a7 */ /* 0x0022a400080011ff */
[----:B--2---:R-:W-:Y:S05]  /*8c30*/  @!P0 NANOSLEEP.SYNCS 0x989680 ;  /* 0x009896800000895d */ /* 0x004fea0003900000 */
[----:B------:R-:W2:Y:S02]  /*8c40*/  @!P0 SYNCS.PHASECHK.TRANS64 P0, [R0+URZ], R3 ;  /* 0x00000003000085a7 */ /* 0x000ea400080010ff */
[----:B--2---:R-:W-:Y:S05]  /*8c50*/  @!P0 BRA `(.L_x_132) ;  /* 0xfffffffc00f08947 */ /* 0x004fea000383ffff */
[----:B------:R-:W-:Y:S05]  /*8c60*/  BRA `(.L_x_133) ;  /* 0xffffff9c000c7947 */ /* 0x000fea000383ffff */
.L_x_44:
[----:B------:R-:W-:-:S07]  /*8c70*/  MOV R0, UR5 ;  /* 0x0000000500007c02 */ /* 0x000fce0008000f00 */
.L_x_134:
[----:B-1----:R1:W2:Y:S02]  /*8c80*/  SYNCS.PHASECHK.TRANS64.TRYWAIT P0, [R0+URZ], R3 ;  /* 0x00000003000075a7 */ /* 0x0022a400080011ff */
[----:B--2---:R-:W-:Y:S05]  /*8c90*/  @!P0 NANOSLEEP.SYNCS 0x989680 ;  /* 0x009896800000895d */ /* 0x004fea0003900000 */
[----:B------:R-:W2:Y:S02]  /*8ca0*/  @!P0 SYNCS.PHASECHK.TRANS64 P0, [R0+URZ], R3 ;  /* 0x00000003000085a7 */ /* 0x000ea400080010ff */
[----:B--2---:R-:W-:Y:S05]  /*8cb0*/  @!P0 BRA `(.L_x_134) ;  /* 0xfffffffc00f08947 */ /* 0x004fea000383ffff */
[----:B------:R-:W-:Y:S05]  /*8cc0*/  BRA `(.L_x_135) ;  /* 0xffffff9c00187947 */ /* 0x000fea000383ffff */
.L_x_47:
[----:B--2---:R2:W3:Y:S02]  /*8cd0*/  SYNCS.PHASECHK.TRANS64.TRYWAIT P0, [R2+URZ+0xd0], R5 ;  /* 0x0000d005020075a7 */ /* 0x0044e400080011ff */
[----:B---3--:R-:W-:Y:S05]  /*8ce0*/  @!P0 NANOSLEEP.SYNCS 0x989680 ;  /* 0x009896800000895d */ /* 0x008fea0003900000 */
[----:B------:R-:W3:Y:S02]  /*8cf0*/  @!P0 SYNCS.PHASECHK.TRANS64 P0, [R2+URZ+0xd0], R5 ;  /* 0x0000d005020085a7 */ /* 0x000ee400080010ff */
[----:B---3--:R-:W-:Y:S05]  /*8d00*/  @!P0 BRA `(.L_x_47) ;  /* 0xfffffffc00f08947 */ /* 0x008fea000383ffff */
[----:B------:R-:W-:Y:S05]  /*8d10*/  BRA `(.L_x_136) ;  /* 0xffffff9c00747947 */ /* 0x000fea000383ffff */
.L_x_48:
[----:B------:R-:W-:-:S07]  /*8d20*/  MOV R2, UR4 ;  /* 0x0000000400027c02 */ /* 0x000fce0008000f00 */
.L_x_137:
[----:B--2---:R2:W3:Y:S02]  /*8d30*/  SYNCS.PHASECHK.TRANS64.TRYWAIT P0, [R2+URZ+0x80], R5 ;  /* 0x00008005020075a7 */ /* 0x0044e400080011ff */
[----:B---3--:R-:W-:Y:S05]  /*8d40*/  @!P0 NANOSLEEP.SYNCS 0x989680 ;  /* 0x009896800000895d */ /* 0x008fea0003900000 */
[----:B------:R-:W3:Y:S02]  /*8d50*/  @!P0 SYNCS.PHASECHK.TRANS64 P0, [R2+URZ+0x80], R5 ;  /* 0x00008005020085a7 */ /* 0x000ee400080010ff */
[----:B---3--:R-:W-:Y:S05]  /*8d60*/  @!P0 BRA `(.L_x_137) ;  /* 0xfffffffc00f08947 */ /* 0x008fea000383ffff */
[----:B------:R-:W-:Y:S05]  /*8d70*/  BRA `(.L_x_138) ;  /* 0xffffff9c00847947 */ /* 0x000fea000383ffff */
.L_x_49:
[----:B--2---:R2:W3:Y:S02]  /*8d80*/  SYNCS.PHASECHK.TRANS64.TRYWAIT P1, [R2+URZ+0x70], R5 ;  /* 0x00007005020075a7 */ /* 0x0044e400080211ff */
[----:B---3--:R-:W-:Y:S05]  /*8d90*/  @!P1 NANOSLEEP.SYNCS 0x989680 ;  /* 0x009896800000995d */ /* 0x008fea0003900000 */
[----:B------:R-:W3:Y:S02]  /*8da0*/  @!P1 SYNCS.PHASECHK.TRANS64 P1, [R2+URZ+0x70], R5 ;  /* 0x00007005020095a7 */ /* 0x000ee400080210ff */
[----:B---3--:R-:W-:Y:S05]  /*8db0*/  @!P1 BRA `(.L_x_49) ;  /* 0xfffffffc00f09947 */ /* 0x008fea000383ffff */
[----:B------:R-:W-:Y:S05]  /*8dc0*/  BRA `(.L_x_139) ;  /* 0xffffff9c00b47947 */ /* 0x000fea000383ffff */
.L_x_52:
[----:B------:R-:W-:-:S07]  /*8dd0*/  MOV R0, UR4 ;  /* 0x0000000400007c02 */ /* 0x000fce0008000f00 */
.L_x_140:
[----:B--2---:R2:W3:Y:S02]  /*8de0*/  SYNCS.PHASECHK.TRANS64.TRYWAIT P0, [R0+URZ+0x80], R3 ;  /* 0x00008003000075a7 */ /* 0x0044e400080011ff */
[----:B---3--:R-:W-:Y:S05]  /*8df0*/  @!P0 NANOSLEEP.SYNCS 0x989680 ;  /* 0x009896800000895d */ /* 0x008fea0003900000 */
[----:B------:R-:W3:Y:S02]  /*8e00*/  @!P0 SYNCS.PHASECHK.TRANS64 P0, [R0+URZ+0x80], R3 ;  /* 0x00008003000085a7 */ /* 0x000ee400080010ff */
[----:B---3--:R-:W-:Y:S05]  /*8e10*/  @!P0 BRA `(.L_x_140) ;  /* 0xfffffffc00f08947 */ /* 0x008fea000383ffff */
[----:B------:R-:W-:Y:S05]  /*8e20*/  BRA `(.L_x_51) ;  /* 0xffffffa000087947 */ /* 0x000fea000383ffff */
.L_x_59:
[----:B-1----:R1:W2:Y:S02]  /*8e30*/  SYNCS.PHASECHK.TRANS64.TRYWAIT P1, [R0+URZ+0x70], R5 ;  /* 0x00007005000075a7 */ /* 0x0022a400080211ff */
[----:B--2---:R-:W-:Y:S05]  /*8e40*/  @!P1 NANOSLEEP.SYNCS 0x989680 ;  /* 0x009896800000995d */ /* 0x004fea0003900000 */
[----:B------:R-:W2:Y:S02]  /*8e50*/  @!P1 SYNCS.PHASECHK.TRANS64 P1, [R0+URZ+0x70], R5 ;  /* 0x00007005000095a7 */ /* 0x000ea400080210ff */
[----:B--2---:R-:W-:Y:S05]  /*8e60*/  @!P1 BRA `(.L_x_59) ;  /* 0xfffffffc00f09947 */ /* 0x004fea000383ffff */
[----:B------:R-:W-:Y:S05]  /*8e70*/  BRA `(.L_x_141) ;  /* 0xffffffa4009c7947 */ /* 0x000fea000383ffff */
.L_x_60:
[----:B------:R-:W-:-:S07]  /*8e80*/  MOV R3, UR47 ;  /* 0x0000002f00037c02 */ /* 0x000fce0008000f00 */
.L_x_142:
[----:B-1----:R1:W2:Y:S02]  /*8e90*/  SYNCS.PHASECHK.TRANS64.TRYWAIT P0, [R3+URZ+0xb0], R0 ;  /* 0x0000b000030075a7 */ /* 0x0022a400080011ff */
[----:B--2---:R-:W-:Y:S05]  /*8ea0*/  @!P0 NANOSLEEP.SYNCS 0x989680 ;  /* 0x009896800000895d */ /* 0x004fea0003900000 */
[----:B------:R-:W2:Y:S02]  /*8eb0*/  @!P0 SYNCS.PHASECHK.TRANS64 P0, [R3+URZ+0xb0], R0 ;  /* 0x0000b000030085a7 */ /* 0x000ea400080010ff */
[----:B--2---:R-:W-:Y:S05]  /*8ec0*/  @!P0 BRA `(.L_x_142) ;  /* 0xfffffffc00f08947 */ /* 0x004fea000383ffff */
[----:B------:R-:W-:Y:S05]  /*8ed0*/  BRA `(.L_x_143) ;  /* 0xffffffa400e87947 */ /* 0x000fea000383ffff */
.L_x_63:
[----:B------:R-:W-:Y:S07]  /*8ee0*/  MOV R0, UR7 ;  /* 0x0000000700007c02 */ /* 0x000fee0008000f00 */
.L_x_144:
[----:B-1----:R1:W2:Y:S02]  /*8ef0*/  SYNCS.PHASECHK.TRANS64.TRYWAIT P0, [R0+URZ], R3 ;  /* 0x00000003000075a7 */ /* 0x0022a400080011ff */
[----:B--2---:R-:W-:Y:S05]  /*8f00*/  @!P0 NANOSLEEP.SYNCS 0x989680 ;  /* 0x009896800000895d */ /* 0x004fea0003900000 */
[----:B------:R-:W2:Y:S02]  /*8f10*/  @!P0 SYNCS.PHASECHK.TRANS64 P0, [R0+URZ], R3 ;  /* 0x00000003000085a7 */ /* 0x000ea400080010ff */
[----:B--2---:R-:W-:Y:S05]  /*8f20*/  @!P0 BRA `(.L_x_144) ;  /* 0xfffffffc00f08947 */ /* 0x004fea000383ffff */
[----:B------:R-:W-:Y:S05]  /*8f30*/  BRA `(.L_x_62) ;  /* 0xffffffa800047947 */ /* 0x000fea000383ffff */
.L_x_66:
[----:B------:R-:W-:-:S07]  /*8f40*/  MOV R0, UR4 ;  /* 0x0000000400007c02 */ /* 0x000fce0008000f00 */
.L_x_145:
[----:B--2---:R2:W4:Y:S02]  /*8f50*/  SYNCS.PHASECHK.TRANS64.TRYWAIT P0, [R0+URZ], R3 ;  /* 0x00000003000075a7 */ /* 0x00452400080011ff */
[----:B----4-:R-:W-:Y:S05]  /*8f60*/  @!P0 NANOSLEEP.SYNCS 0x989680 ;  /* 0x009896800000895d */ /* 0x010fea0003900000 */
[----:B------:R-:W4:Y:S02]  /*8f70*/  @!P0 SYNCS.PHASECHK.TRANS64 P0, [R0+URZ], R3 ;  /* 0x00000003000085a7 */ /* 0x000f2400080010ff */
[----:B----4-:R-:W-:Y:S05]  /*8f80*/  @!P0 BRA `(.L_x_145) ;  /* 0xfffffffc00f08947 */ /* 0x010fea000383ffff */
[----:B------:R-:W-:Y:S05]  /*8f90*/  BRA `(.L_x_146) ;  /* 0xffffffac00307947 */ /* 0x000fea000383ffff */
.L_x_67:
[----:B------:R-:W-:-:S07]  /*8fa0*/  MOV R0, UR5 ;  /* 0x0000000500007c02 */ /* 0x000fce0008000f00 */
.L_x_147:
[----:B-1----:R1:W2:Y:S02]  /*8fb0*/  SYNCS.PHASECHK.TRANS64.TRYWAIT P0, [R0+URZ], R3 ;  /* 0x00000003000075a7 */ /* 0x0022a400080011ff */
[----:B--2---:R-:W-:Y:S05]  /*8fc0*/  @!P0 NANOSLEEP.SYNCS 0x989680 ;  /* 0x009896800000895d */ /* 0x004fea0003900000 */
[----:B------:R-:W2:Y:S02]  /*8fd0*/  @!P0 SYNCS.PHASECHK.TRANS64 P0, [R0+URZ], R3 ;  /* 0x00000003000085a7 */ /* 0x000ea400080010ff */
[----:B--2---:R-:W-:Y:S05]  /*8fe0*/  @!P0 BRA `(.L_x_147) ;  /* 0xfffffffc00f08947 */ /* 0x004fea000383ffff */
[----:B------:R-:W-:Y:S05]  /*8ff0*/  BRA `(.L_x_148) ;  /* 0xffffffac003c7947 */ /* 0x000fea000383ffff */
.L_x_68:
[----:B------:R-:W-:-:S07]  /*9000*/  MOV R0, UR5 ;  /* 0x0000000500007c02 */ /* 0x000fce0008000f00 */
.L_x_149:
[----:B-1----:R1:W2:Y:S02]  /*9010*/  SYNCS.PHASECHK.TRANS64.TRYWAIT P0, [R0+URZ], R3 ;  /* 0x00000003000075a7 */ /* 0x0022a400080011ff */
[----:B--2---:R-:W-:Y:S05]  /*9020*/  @!P0 NANOSLEEP.SYNCS 0x989680 ;  /* 0x009896800000895d */ /* 0x004fea0003900000 */
[----:B------:R-:W2:Y:S02]  /*9030*/  @!P0 SYNCS.PHASECHK.TRANS64 P0, [R0+URZ], R3 ;  /* 0x00000003000085a7 */ /* 0x000ea400080010ff */
[----:B--2---:R-:W-:Y:S05]  /*9040*/  @!P0 BRA `(.L_x_149) ;  /* 0xfffffffc00f08947 */ /* 0x004fea000383ffff */
[----:B------:R-:W-:Y:S05]  /*9050*/  BRA `(.L_x_150) ;  /* 0xffffffac00487947 */ /* 0x000fea000383ffff */
.L_x_69:
[----:B------:R-:W-:-:S07]  /*9060*/  MOV R0, UR4 ;  /* 0x0000000400007c02 */ /* 0x000fce0008000f00 */
.L_x_151:
[----:B-1----:R1:W2:Y:S02]  /*9070*/  SYNCS.PHASECHK.TRANS64.TRYWAIT P0, [R0+URZ], R3 ;  /* 0x00000003000075a7 */ /* 0x0022a400080011ff */
[----:B--2---:R-:W-:Y:S05]  /*9080*/  @!P0 NANOSLEEP.SYNCS 0x989680 ;  /* 0x009896800000895d */ /* 0x004fea0003900000 */
[----:B------:R-:W2:Y:S02]  /*9090*/  @!P0 SYNCS.PHASECHK.TRANS64 P0, [R0+URZ], R3 ;  /* 0x00000003000085a7 */ /* 0x000ea400080010ff */
[----:B--2---:R-:W-:Y:S05]  /*90a0*/  @!P0 BRA `(.L_x_151) ;  /* 0xfffffffc00f08947 */ /* 0x004fea000383ffff */
[----:B------:R-:W-:Y:S05]  /*90b0*/  BRA `(.L_x_152) ;  /* 0xffffffac00547947 */ /* 0x000fea000383ffff */
.L_x_74:
[----:B--2---:R2:W3:Y:S02]  /*90c0*/  SYNCS.PHASECHK.TRANS64.TRYWAIT P0, [R8+URZ+0x70], R5 ;  /* 0x00007005080075a7 */ /* 0x0044e400080011ff */
[----:B---3--:R-:W-:Y:S05]  /*90d0*/  @!P0 NANOSLEEP.SYNCS 0x989680 ;  /* 0x009896800000895d */ /* 0x008fea0003900000 */
[----:B------:R-:W3:Y:S02]  /*90e0*/  @!P0 SYNCS.PHASECHK.TRANS64 P0, [R8+URZ+0x70], R5 ;  /* 0x00007005080085a7 */ /* 0x000ee400080010ff */
[----:B---3--:R-:W-:Y:S05]  /*90f0*/  @!P0 BRA `(.L_x_74) ;  /* 0xfffffffc00f08947 */ /* 0x008fea000383ffff */
[----:B------:R-:W-:Y:S05]  /*9100*/  BRA `(.L_x_153) ;  /* 0xffffffb000847947 */ /* 0x000fea000383ffff */
.L_x_77:
[----:B------:R-:W-:Y:S07]  /*9110*/  MOV R0, UR21 ;  /* 0x0000001500007c02 */ /* 0x000fee0008000f00 */
.L_x_154:
[----:B--2---:R2:W3:Y:S02]  /*9120*/  SYNCS.PHASECHK.TRANS64.TRYWAIT P1, [R0+URZ+0x68], R5 ;  /* 0x00006805000075a7 */ /* 0x0044e400080211ff */
[----:B---3--:R-:W-:Y:S05]  /*9130*/  @!P1 NANOSLEEP.SYNCS 0x989680 ;  /* 0x009896800000995d */ /* 0x008fea0003900000 */
[----:B------:R-:W3:Y:S02]  /*9140*/  @!P1 SYNCS.PHASECHK.TRANS64 P1, [R0+URZ+0x68], R5 ;  /* 0x00006805000095a7 */ /* 0x000ee400080210ff */
[----:B---3--:R-:W-:Y:S05]  /*9150*/  @!P1 BRA `(.L_x_154) ;  /* 0xfffffffc00f09947 */ /* 0x008fea000383ffff */
[----:B------:R-:W-:Y:S05]  /*9160*/  BRA `(.L_x_76) ;  /* 0xffffffb800007947 */ /* 0x000fea000383ffff */
.L_x_80:
[----:B--2---:R-:W-:Y:S07]  /*9170*/  MOV R5, UR21 ;  /* 0x0000001500057c02 */ /* 0x004fee0008000f00 */
.L_x_155:
[----:B--2---:R2:W3:Y:S02]  /*9180*/  SYNCS.PHASECHK.TRANS64.TRYWAIT P0, [R5+URZ+0x48], R4 ;  /* 0x00004804050075a7 */ /* 0x0044e400080011ff */
[----:B---3--:R-:W-:Y:S05]  /*9190*/  @!P0 NANOSLEEP.SYNCS 0x989680 ;  /* 0x009896800000895d */ /* 0x008fea0003900000 */
[----:B------:R-:W3:Y:S02]  /*91a0*/  @!P0 SYNCS.PHASECHK.TRANS64 P0, [R5+URZ+0x48], R4 ;  /* 0x00004804050085a7 */ /* 0x000ee400080010ff */
[----:B---3--:R-:W-:Y:S05]  /*91b0*/  @!P0 BRA `(.L_x_155) ;  /* 0xfffffffc00f08947 */ /* 0x008fea000383ffff */
[----:B------:R-:W-:Y:S05]  /*91c0*/  BRA `(.L_x_156) ;  /* 0xffffffb800587947 */ /* 0x000fea000383ffff */
.L_x_81:
[----:B------:R-:W-:Y:S07]  /*91d0*/  MOV R5, UR21 ;  /* 0x0000001500057c02 */ /* 0x000fee0008000f00 */
.L_x_157:
[----:B--2---:R2:W3:Y:S02]  /*91e0*/  SYNCS.PHASECHK.TRANS64.TRYWAIT P0, [R5+URZ+0x50], R4 ;  /* 0x00005004050075a7 */ /* 0x0044e400080011ff */
[----:B---3--:R-:W-:Y:S05]  /*91f0*/  @!P0 NANOSLEEP.SYNCS 0x989680 ;  /* 0x009896800000895d */ /* 0x008fea0003900000 */
[----:B------:R-:W3:Y:S02]  /*9200*/  @!P0 SYNCS.PHASECHK.TRANS64 P0, [R5+URZ+0x50], R4 ;  /* 0x00005004050085a7 */ /* 0x000ee400080010ff */
[----:B---3--:R-:W-:Y:S05]  /*9210*/  @!P0 BRA `(.L_x_157) ;  /* 0xfffffffc00f08947 */ /* 0x008fea000383ffff */
[----:B------:R-:W-:Y:S05]  /*9220*/  BRA `(.L_x_158) ;  /* 0xffffffb800987947 */ /* 0x000fea000383ffff */
.L_x_82:
[----:B--2---:R-:W-:Y:S07]  /*9230*/  MOV R5, UR21 ;  /* 0x0000001500057c02 */ /* 0x004fee0008000f00 */
.L_x_159:
[----:B--2---:R2:W3:Y:S02]  /*9240*/  SYNCS.PHASECHK.TRANS64.TRYWAIT P0, [R5+URZ+0x58], R4 ;  /* 0x00005804050075a7 */ /* 0x0044e400080011ff */
[----:B---3--:R-:W-:Y:S05]  /*9250*/  @!P0 NANOSLEEP.SYNCS 0x989680 ;  /* 0x009896800000895d */ /* 0x008fea0003900000 */
[----:B------:R-:W3:Y:S02]  /*9260*/  @!P0 SYNCS.PHASECHK.TRANS64 P0, [R5+URZ+0x58], R4 ;  /* 0x00005804050085a7 */ /* 0x000ee400080010ff */
[----:B---3--:R-:W-:Y:S05]  /*9270*/  @!P0 BRA `(.L_x_159) ;  /* 0xfffffffc00f08947 */ /* 0x008fea000383ffff */
[----:B------:R-:W-:Y:S05]  /*9280*/  BRA `(.L_x_160) ;  /* 0xffffffb800e47947 */ /* 0x000fea000383ffff */
.L_x_84:
[----:B------:R-:W-:-:S07]  /*9290*/  MOV R0, UR21 ;  /* 0x0000001500007c02 */ /* 0x000fce0008000f00 */
.L_x_161:
[----:B--2---:R2:W3:Y:S02]  /*92a0*/  SYNCS.PHASECHK.TRANS64.TRYWAIT P0, [R0+URZ+0x48], R3 ;  /* 0x00004803000075a7 */ /* 0x0044e400080011ff */
[----:B---3--:R-:W-:Y:S05]  /*92b0*/  @!P0 NANOSLEEP.SYNCS 0x989680 ;  /* 0x009896800000895d */ /* 0x008fea0003900000 */
[----:B------:R-:W3:Y:S02]  /*92c0*/  @!P0 SYNCS.PHASECHK.TRANS64 P0, [R0+URZ+0x48], R3 ;  /* 0x00004803000085a7 */ /* 0x000ee400080010ff */
[----:B---3--:R-:W-:Y:S05]  /*92d0*/  @!P0 BRA `(.L_x_161) ;  /* 0xfffffffc00f08947 */ /* 0x008fea000383ffff */
[----:B------:R-:W-:Y:S05]  /*92e0*/  BRA `(.L_x_162) ;  /* 0xffffffbc005c7947 */ /* 0x000fea000383ffff */
.L_x_85:
[----:B--2---:R-:W-:-:S07]  /*92f0*/  MOV R0, UR21 ;  /* 0x0000001500007c02 */ /* 0x004fce0008000f00 */
.L_x_163:
[----:B--2---:R2:W3:Y:S02]  /*9300*/  SYNCS.PHASECHK.TRANS64.TRYWAIT P0, [R0+URZ+0x50], R3 ;  /* 0x00005003000075a7 */ /* 0x0044e400080011ff */
[----:B---3--:R-:W-:Y:S05]  /*9310*/  @!P0 NANOSLEEP.SYNCS 0x989680 ;  /* 0x009896800000895d */ /* 0x008fea0003900000 */
[----:B------:R-:W3:Y:S02]  /*9320*/  @!P0 SYNCS.PHASECHK.TRANS64 P0, [R0+URZ+0x50], R3 ;  /* 0x00005003000085a7 */ /* 0x000ee400080010ff */
[----:B---3--:R-:W-:Y:S05]  /*9330*/  @!P0 BRA `(.L_x_163) ;  /* 0xfffffffc00f08947 */ /* 0x008fea000383ffff */
[----:B------:R-:W-:Y:S05]  /*9340*/  BRA `(.L_x_164) ;  /* 0xffffffbc004c7947 */ /* 0x000fea000383ffff */
.L_x_87:
[----:B-1----:R1:W2:Y:S02]  /*9350*/  SYNCS.PHASECHK.TRANS64.TRYWAIT P0, [R8+URZ+0x70], R3 ;  /* 0x00007003080075a7 */ /* 0x0022a400080011ff */
[----:B--2---:R-:W-:Y:S05]  /*9360*/  @!P0 NANOSLEEP.SYNCS 0x989680 ;  /* 0x009896800000895d */ /* 0x004fea0003900000 */
[----:B------:R-:W2:Y:S02]  /*9370*/  @!P0 SYNCS.PHASECHK.TRANS64 P0, [R8+URZ+0x70], R3 ;  /* 0x00007003080085a7 */ /* 0x000ea400080010ff */
[----:B--2---:R-:W-:Y:S05]  /*9380*/  @!P0 BRA `(.L_x_87) ;  /* 0xfffffffc00f08947 */ /* 0x004fea000383ffff */
[----:B------:R-:W-:Y:S05]  /*9390*/  BRA `(.L_x_165) ;  /* 0xffffffc000147947 */ /* 0x000fea000383ffff */
.L_x_98:
[----:B-1----:R-:W-:Y:S04]  /*93a0*/  MOV R3, UR44 ;  /* 0x0000002c00037c02 */ /* 0x002fe80008000f00 */
[----:B------:R1:W2:Y:S03]  /*93b0*/  SYNCS.PHASECHK.TRANS64.TRYWAIT P1, [R3+URZ+0x30], R4 ;  /* 0x00003004030075a7 */ /* 0x0002a600080211ff */
[----:B--2---:R-:W-:Y:S05]  /*93c0*/  @!P1 NANOSLEEP.SYNCS 0x989680 ;  /* 0x009896800000995d */ /* 0x004fea0003900000 */
[----:B------:R-:W2:Y:S02]  /*93d0*/  @!P1 SYNCS.PHASECHK.TRANS64 P1, [R3+URZ+0x30], R4 ;  /* 0x00003004030095a7 */ /* 0x000ea400080210ff */
[----:B--2---:R-:W-:Y:S05]  /*93e0*/  @!P1 BRA `(.L_x_98) ;  /* 0xfffffffc00ec9947 */ /* 0x004fea000383ffff */
[----:B------:R-:W-:Y:S05]  /*93f0*/  BRA `(.L_x_97) ;  /* 0xffffffcc00a47947 */ /* 0x000fea000383ffff */
.L_x_100:
[----:B-1----:R1:W4:Y:S02]  /*9400*/  SYNCS.PHASECHK.TRANS64.TRYWAIT P0, [R95+URZ+0x90], R0 ;  /* 0x000090005f0075a7 */ /* 0x00232400080011ff */
[----:B----4-:R-:W-:Y:S05]  /*9410*/  @!P0 NANOSLEEP.SYNCS 0x989680 ;  /* 0x009896800000895d */ /* 0x010fea0003900000 */
[----:B------:R-:W4:Y:S02]  /*9420*/  @!P0 SYNCS.PHASECHK.TRANS64 P0, [R95+URZ+0x90], R0 ;  /* 0x000090005f0085a7 */ /* 0x000f2400080010ff */
[----:B----4-:R-:W-:Y:S05]  /*9430*/  @!P0 BRA `(.L_x_100) ;  /* 0xfffffffc00f08947 */ /* 0x010fea000383ffff */
[----:B------:R-:W-:Y:S05]  /*9440*/  BRA `(.L_x_99) ;  /* 0xffffffcc00d07947 */ /* 0x000fea000383ffff */
.L_x_109:
[----:B--2---:R2:W3:Y:S02]  /*9450*/  SYNCS.PHASECHK.TRANS64.TRYWAIT P0, [R3+URZ+0x30], R0 ;  /* 0x00003000030075a7 */ /* 0x0044e400080011ff */
[----:B---3--:R-:W-:Y:S05]  /*9460*/  @!P0 NANOSLEEP.SYNCS 0x989680 ;  /* 0x009896800000895d */ /* 0x008fea0003900000 */
[----:B------:R-:W3:Y:S02]  /*9470*/  @!P0 SYNCS.PHASECHK.TRANS64 P0, [R3+URZ+0x30], R0 ;  /* 0x00003000030085a7 */ /* 0x000ee400080010ff */
[----:B---3--:R-:W-:Y:S05]  /*9480*/  @!P0 BRA `(.L_x_109) ;  /* 0xfffffffc00f08947 */ /* 0x008fea000383ffff */
[----:B------:R-:W-:Y:S05]  /*9490*/  BRA `(.L_x_108) ;  /* 0xffffffd800b87947 */ /* 0x000fea000383ffff */
.L_x_118:
[----:B--2---:R2:W3:Y:S02]  /*94a0*/  SYNCS.PHASECHK.TRANS64.TRYWAIT P0, [R4+URZ+0x30], R3 ;  /* 0x00003003040075a7 */ /* 0x0044e400080011ff */
[----:B---3--:R-:W-:Y:S05]  /*94b0*/  @!P0 NANOSLEEP.SYNCS 0x989680 ;  /* 0x009896800000895d */ /* 0x008fea0003900000 */
[----:B------:R-:W3:Y:S02]  /*94c0*/  @!P0 SYNCS.PHASECHK.TRANS64 P0, [R4+URZ+0x30], R3 ;  /* 0x00003003040085a7 */ /* 0x000ee400080010ff */
[----:B---3--:R-:W-:Y:S05]  /*94d0*/  @!P0 BRA `(.L_x_118) ;  /* 0xfffffffc00f08947 */ /* 0x008fea000383ffff */
[----:B------:R-:W-:Y:S05]  /*94e0*/  BRA `(.L_x_117) ;  /* 0xffffffe400c87947 */ /* 0x000fea000383ffff */
        .weak           $__internal_0_$__cuda_sm10x_tcgen05_guardrail_trap_col_being_dealloced_not_returned_by_alloc
        .type           $__internal_0_$__cuda_sm10x_tcgen05_guardrail_trap_col_being_dealloced_not_returned_by_alloc,@function
        .size           $__internal_0_$__cuda_sm10x_tcgen05_guardrail_trap_col_being_dealloced_not_returned_by_alloc,($__internal_1_$__cuda_sm10x_tcgen05_guardrail_trap_phase_invalid_during_alloc - $__internal_0_$__cuda_sm10x_tcgen05_guardrail_trap_col_being_dealloced_not_returned_by_alloc)
$__internal_0_$__cuda_sm10x_tcgen05_guardrail_trap_col_being_dealloced_not_returned_by_alloc:
[----:B------:R-:W-:Y:S05]  /*94f0*/  BPT.TRAP 0x1 ;  /* 0x000000040000795c */ /* 0x000fea0000300000 */
[----:B------:R-:W-:-:S04]  /*9500*/  HFMA2 R3, -RZ, RZ, 0, 0 ;  /* 0x00000000ff037431 */ /* 0x000fc800000001ff */
[----:B------:R-:W-:Y:S05]  /*9510*/  RET.REL.NODEC R2 `(_ZN7cutlass13device_kernelINS_4gemm6kernel13GemmUniversalIN4cute5tupleIJiiiiEEENS1_10collective13CollectiveMmaINS1_35MainloopSm100TmaUmmaWarpSpecializedILi3ELi2ELi4ENS5_IJNS4_1CILi2EEENSA_ILi1EEESC_EEEEENS5_IJNSA_ILi64EEENSA_ILi192EEENSA_ILi128EEEEEENS_10bfloat16_tENS5_IJlSC_lEEESJ_SK_NS4_8TiledMMAINS4_8MMA_AtomIJNS4_20SM100_MMA_F16BF16_SSISJ_SJ_fLi64ELi192ELNS4_4UMMA5MajorE0ELSP_0ELNSO_7ScaleInE0ELSQ_0EEEEEENS4_6LayoutINS5_IJSC_SC_SC_EEENS5_IJNSA_ILi0EEESV_SV_EEEEENS5_IJNS4_10UnderscoreESY_SY_EEEEENS4_13SM90_TMA_LOADENS4_14ComposedLayoutINS4_7SwizzleILi3ELi4ELi3EEENS4_18smem_ptr_flag_bitsILi16EEENST_INS5_IJNSA_ILi8EEESF_EEENS5_IJSF_SC_EEEEEEEvNS4_8identityENS4_23SM90_TMA_LOAD_MULTICASTES1B_vS1C_EENS_8epilogue10collective18CollectiveEpilogueINS1F_23Sm100TmaWarpSpecializedILi3ELi2ELi32ELb1ELb0EEEJSI_NS5_IJNST_ISF_SC_EES1K_EEESJ_SK_SJ_SK_NS1F_6fusion15FusionCallbacksIS1J_NS1M_17LinearCombinationISJ_fSJ_fLNS_15FloatRoundStyleE2EEESI_S1L_JEEENS4_5SM1004TMEM4LOAD26SM100_TMEM_LOAD_16dp256b8xES11_S1B_NS4_17SM75_U32x4_LDSM_NENS4_14SM90_TMA_STOREES1B_NS4_17SM90_U32x4_STSM_NENS4_39AutoVectorizingCopyWithAssumedAlignmentILi128EEEEEEvvEEEEvNT_6ParamsE) ;  /* 0xffffff6802b87950 */ /* 0x000fea0003c3ffff */
        .weak           $__internal_1_$__cuda_sm10x_tcgen05_guardrail_trap_phase_invalid_during_alloc
        .type           $__internal_1_$__cuda_sm10x_tcgen05_guardrail_trap_phase_invalid_during_alloc,@function
        .size           $__internal_1_$__cuda_sm10x_tcgen05_guardrail_trap_phase_invalid_during_alloc,($__internal_2_$__cuda_sm10x_tcgen05_guardrail_trap_unallocated_columns_being_dealloced - $__internal_1_$__cuda_sm10x_tcgen05_guardrail_trap_phase_invalid_during_alloc)
$__internal_1_$__cuda_sm10x_tcgen05_guardrail_trap_phase_invalid_during_alloc:
[----:B------:R-:W-:Y:S05]  /*9520*/  BPT.TRAP 0x1 ;  /* 0x000000040000795c */ /* 0x000fea0000300000 */
[----:B------:R-:W-:-:S04]  /*9530*/  MOV R5, 0x0 ;  /* 0x0000000000057802 */ /* 0x000fc80000000f00 */
[----:B------:R-:W-:Y:S05]  /*9540*/  RET.REL.NODEC R4 `(_ZN7cutlass13device_kernelINS_4gemm6kernel13GemmUniversalIN4cute5tupleIJiiiiEEENS1_10collective13CollectiveMmaINS1_35MainloopSm100TmaUmmaWarpSpecializedILi3ELi2ELi4ENS5_IJNS4_1CILi2EEENSA_ILi1EEESC_EEEEENS5_IJNSA_ILi64EEENSA_ILi192EEENSA_ILi128EEEEEENS_10bfloat16_tENS5_IJlSC_lEEESJ_SK_NS4_8TiledMMAINS4_8MMA_AtomIJNS4_20SM100_MMA_F16BF16_SSISJ_SJ_fLi64ELi192ELNS4_4UMMA5MajorE0ELSP_0ELNSO_7ScaleInE0ELSQ_0EEEEEENS4_6LayoutINS5_IJSC_SC_SC_EEENS5_IJNSA_ILi0EEESV_SV_EEEEENS5_IJNS4_10UnderscoreESY_SY_EEEEENS4_13SM90_TMA_LOADENS4_14ComposedLayoutINS4_7SwizzleILi3ELi4ELi3EEENS4_18smem_ptr_flag_bitsILi16EEENST_INS5_IJNSA_ILi8EEESF_EEENS5_IJSF_SC_EEEEEEEvNS4_8identityENS4_23SM90_TMA_LOAD_MULTICASTES1B_vS1C_EENS_8epilogue10collective18CollectiveEpilogueINS1F_23Sm100TmaWarpSpecializedILi3ELi2ELi32ELb1ELb0EEEJSI_NS5_IJNST_ISF_SC_EES1K_EEESJ_SK_SJ_SK_NS1F_6fusion15FusionCallbacksIS1J_NS1M_17LinearCombinationISJ_fSJ_fLNS_15FloatRoundStyleE2EEESI_S1L_JEEENS4_5SM1004TMEM4LOAD26SM100_TMEM_LOAD_16dp256b8xES11_S1B_NS4_17SM75_U32x4_LDSM_NENS4_14SM90_TMA_STOREES1B_NS4_17SM90_U32x4_STSM_NENS4_39AutoVectorizingCopyWithAssumedAlignmentILi128EEEEEEvvEEEEvNT_6ParamsE) ;  /* 0xffffff6804ac7950 */ /* 0x000fea0003c3ffff */
        .weak           $__internal_2_$__cuda_sm10x_tcgen05_guardrail_trap_unallocated_columns_being_dealloced
        .type           $__internal_2_$__cuda_sm10x_tcgen05_guardrail_trap_unallocated_columns_being_dealloced,@function
        .size           $__internal_2_$__cuda_sm10x_tcgen05_guardrail_trap_unallocated_columns_being_dealloced,(.L_x_167 - $__internal_2_$__cuda_sm10x_tcgen05_guardrail_trap_unallocated_columns_being_dealloced)
$__internal_2_$__cuda_sm10x_tcgen05_guardrail_trap_unallocated_columns_being_dealloced:
[----:B------:R-:W-:Y:S05]  /*9550*/  BPT.TRAP 0x1 ;  /* 0x000000040000795c */ /* 0x000fea0000300000 */
[----:B------:R-:W-:-:S04]  /*9560*/  HFMA2 R3, -RZ, RZ, 0, 0 ;  /* 0x00000000ff037431 */ /* 0x000fc800000001ff */
[----:B------:R-:W-:Y:S05]  /*9570*/  RET.REL.NODEC R2 `(_ZN7cutlass13device_kernelINS_4gemm6kernel13GemmUniversalIN4cute5tupleIJiiiiEEENS1_10collective13CollectiveMmaINS1_35MainloopSm100TmaUmmaWarpSpecializedILi3ELi2ELi4ENS5_IJNS4_1CILi2EEENSA_ILi1EEESC_EEEEENS5_IJNSA_ILi64EEENSA_ILi192EEENSA_ILi128EEEEEENS_10bfloat16_tENS5_IJlSC_lEEESJ_SK_NS4_8TiledMMAINS4_8MMA_AtomIJNS4_20SM100_MMA_F16BF16_SSISJ_SJ_fLi64ELi192ELNS4_4UMMA5MajorE0ELSP_0ELNSO_7ScaleInE0ELSQ_0EEEEEENS4_6LayoutINS5_IJSC_SC_SC_EEENS5_IJNSA_ILi0EEESV_SV_EEEEENS5_IJNS4_10UnderscoreESY_SY_EEEEENS4_13SM90_TMA_LOADENS4_14ComposedLayoutINS4_7SwizzleILi3ELi4ELi3EEENS4_18smem_ptr_flag_bitsILi16EEENST_INS5_IJNSA_ILi8EEESF_EEENS5_IJSF_SC_EEEEEEEvNS4_8identityENS4_23SM90_TMA_LOAD_MULTICASTES1B_vS1C_EENS_8epilogue10collective18CollectiveEpilogueINS1F_23Sm100TmaWarpSpecializedILi3ELi2ELi32ELb1ELb0EEEJSI_NS5_IJNST_ISF_SC_EES1K_EEESJ_SK_SJ_SK_NS1F_6fusion15FusionCallbacksIS1J_NS1M_17LinearCombinationISJ_fSJ_fLNS_15FloatRoundStyleE2EEESI_S1L_JEEENS4_5SM1004TMEM4LOAD26SM100_TMEM_LOAD_16dp256b8xES11_S1B_NS4_17SM75_U32x4_LDSM_NENS4_14SM90_TMA_STOREES1B_NS4_17SM90_U32x4_STSM_NENS4_39AutoVectorizingCopyWithAssumedAlignmentILi128EEEEEEvvEEEEvNT_6ParamsE) ;  /* 0xffffff6802a07950 */ /* 0x000fea0003c3ffff */
.L_x_166:
[----:B------:R-:W-:-:S00]  /*9580*/  BRA `(.L_x_166) ;  /* 0xfffffffc00fc7947 */ /* 0x000fc0000383ffff */
[----:B------:R-:W-:-:S00]  /*9590*/  NOP ;  /* 0x0000000000007918 */ /* 0x000fc00000000000 */
        /* <DEDUP_REMOVED lines=14> */
.L_x_167:


//--------------------- .nv.global.init           --------------------------
	.section	.nv.global.init,"aw",@progbits
.nv.global.init:
	.type		$str$27,@object
	.size		$str$27,($str$28 - $str$27)
$str$27:
        /*0000*/ 	.byte	0x28, 0x61, 0x64, 0x64, 0x72, 0x65, 0x73, 0x73, 0x20, 0x26, 0x20, 0x6d, 0x61, 0x73, 0x6b, 0x29
        /*0010*/ 	.byte	0x20, 0x3d, 0x3d, 0x20, 0x30, 0x00
	.type		$str$28,@object
	.size		$str$28,($str$26 - $str$28)
$str$28:
        /*0016*/ 	.byte	0x2f, 0x74, 0x6d, 0x70, 0x2f, 0x63, 0x75, 0x74, 0x6c, 0x61, 0x73, 0x73, 0x5f, 0x73, 0x77, 0x65
        /*0026*/ 	.byte	0x65, 0x70, 0x5f, 0x73, 0x72, 0x63, 0x2f, 0x69, 0x6e, 0x63, 0x6c, 0x75, 0x64, 0x65, 0x2f, 0x63
        /*0036*/ 	.byte	0x75, 0x74, 0x65, 0x2f, 0x70, 0x6f, 0x69, 0x6e, 0x74, 0x65, 0x72, 0x5f, 0x66, 0x6c, 0x61, 0x67
        /*0046*/ 	.byte	0x67, 0x65, 0x64, 0x2e, 0x68, 0x70, 0x70, 0x00
	.type		$str$26,@object
	.size		$str$26,($str$25 - $str$26)
$str$26:
        /*004e*/ 	.byte	0x2f, 0x74, 0x6d, 0x70, 0x2f, 0x63, 0x75, 0x74, 0x6c, 0x61, 0x73, 0x73, 0x5f, 0x73, 0x77, 0x65
        /*005e*/ 	.byte	0x65, 0x70, 0x5f, 0x73, 0x72, 0x63, 0x2f, 0x69, 0x6e, 0x63, 0x6c, 0x75, 0x64, 0x65, 0x2f, 0x63
        /*006e*/ 	.byte	0x75, 0x74, 0x65, 0x2f, 0x61, 0x74, 0x6f, 0x6d, 0x2f, 0x63, 0x6f, 0x70, 0x79, 0x5f, 0x74, 0x72
        /*007e*/ 	.byte	0x61, 0x69, 0x74, 0x73, 0x5f, 0x73, 0x6d, 0x31, 0x30, 0x30, 0x2e, 0x68, 0x70, 0x70, 0x00
	.type		$str$25,@object
	.size		$str$25,(__unnamed_1 - $str$25)
$str$25:
        /*008d*/ 	.byte	0x28, 0x28, 0x75, 0x69, 0x6e, 0x74, 0x33, 0x32, 0x5f, 0x74, 0x28, 0x74, 0x68, 0x72, 0x65, 0x61
        /*009d*/ 	.byte	0x64, 0x49, 0x64, 0x78, 0x2e, 0x78, 0x29, 0x20, 0x2f, 0x20, 0x33, 0x32, 0x29, 0x20, 0x25, 0x20
        /*00ad*/ 	.byte	0x34, 0x29, 0x20, 0x3d, 0x3d, 0x20, 0x28, 0x28, 0x28, 0x74, 0x6d, 0x65, 0x6d, 0x5f, 0x61, 0x64
        /*00bd*/ 	.byte	0x64, 0x72, 0x20, 0x3e, 0x3e, 0x20, 0x31, 0x36, 0x29, 0x20, 0x2f, 0x20, 0x33, 0x32, 0x29, 0x20
        /*00cd*/ 	.byte	0x25, 0x20, 0x34, 0x29, 0x00
	.type		__unnamed_1,@object
	.size		__unnamed_1,(__unnamed_2 - __unnamed_1)
__unnamed_1:
        /*00d2*/ 	.byte	0x61, 0x75, 0x74, 0x6f, 0x20, 0x63, 0x75, 0x74, 0x65, 0x3a, 0x3a, 0x61, 0x73, 0x5f, 0x70, 0x6f
        /* <DEDUP_REMOVED lines=24> */
        /*0262*/ 	.byte	0x30, 0x39, 0x36, 0x3e, 0x3e, 0x3e, 0x3e, 0x5d, 0x00
	.type		__unnamed_2,@object
	.size		__unnamed_2,(.L_2 - __unnamed_2)
__unnamed_2:
        /* <DEDUP_REMOVED lines=46> */
        /*054b*/ 	.byte	0x75, 0x74, 0x65, 0x3a, 0x3a, 0x43, 0x3c, 0x30, 0x3e, 0x3e, 0x3e, 0x3e, 0x5d, 0x00
.L_2:


//--------------------- .nv.shared._ZN7cutlass13device_kernelINS_4gemm6kernel13GemmUniversalIN4cute5tupleIJiiiiEEENS1_10collective13CollectiveMmaINS1_35MainloopSm100TmaUmmaWarpSpecializedILi3ELi2ELi4ENS5_IJNS4_1CILi2EEENSA_ILi1EEESC_EEEEENS5_IJNSA_ILi64EEENSA_ILi192EEENSA_ILi128EEEEEENS_10bfloat16_tENS5_IJlSC_lEEESJ_SK_NS4_8TiledMMAINS4_8MMA_AtomIJNS4_20SM100_MMA_F16BF16_SSISJ_SJ_fLi64ELi192ELNS4_4UMMA5MajorE0ELSP_0ELNSO_7ScaleInE0ELSQ_0EEEEEENS4_6LayoutINS5_IJSC_SC_SC_EEENS5_IJNSA_ILi0EEESV_SV_EEEEENS5_IJNS4_10UnderscoreESY_SY_EEEEENS4_13SM90_TMA_LOADENS4_14ComposedLayoutINS4_7SwizzleILi3ELi4ELi3EEENS4_18smem_ptr_flag_bitsILi16EEENST_INS5_IJNSA_ILi8EEESF_EEENS5_IJSF_SC_EEEEEEEvNS4_8identityENS4_23SM90_TMA_LOAD_MULTICASTES1B_vS1C_EENS_8epilogue10collective18CollectiveEpilogueINS1F_23Sm100TmaWarpSpecializedILi3ELi2ELi32ELb1ELb0EEEJSI_NS5_IJNST_ISF_SC_EES1K_EEESJ_SK_SJ_SK_NS1F_6fusion15FusionCallbacksIS1J_NS1M_17LinearCombinationISJ_fSJ_fLNS_15FloatRoundStyleE2EEESI_S1L_JEEENS4_5SM1004TMEM4LOAD26SM100_TMEM_LOAD_16dp256b8xES11_S1B_NS4_17SM75_U32x4_LDSM_NENS4_14SM90_TMA_STOREES1B_NS4_17SM90_U32x4_STSM_NENS4_39AutoVectorizingCopyWithAssumedAlignmentILi128EEEEEEvvEEEEvNT_6ParamsE --------------------------
	.section	.nv.shared._ZN7cutlass13device_kernelINS_4gemm6kernel13GemmUniversalIN4cute5tupleIJiiiiEEENS1_10collective13CollectiveMmaINS1_35MainloopSm100TmaUmmaWarpSpecializedILi3ELi2ELi4ENS5_IJNS4_1CILi2EEENSA_ILi1EEESC_EEEEENS5_IJNSA_ILi64EEENSA_ILi192EEENSA_ILi128EEEEEENS_10bfloat16_tENS5_IJlSC_lEEESJ_SK_NS4_8TiledMMAINS4_8MMA_AtomIJNS4_20SM100_MMA_F16BF16_SSISJ_SJ_fLi64ELi192ELNS4_4UMMA5MajorE0ELSP_0ELNSO_7ScaleInE0ELSQ_0EEEEEENS4_6LayoutINS5_IJSC_SC_SC_EEENS5_IJNSA_ILi0EEESV_SV_EEEEENS5_IJNS4_10UnderscoreESY_SY_EEEEENS4_13SM90_TMA_LOADENS4_14ComposedLayoutINS4_7SwizzleILi3ELi4ELi3EEENS4_18smem_ptr_flag_bitsILi16EEENST_INS5_IJNSA_ILi8EEESF_EEENS5_IJSF_SC_EEEEEEEvNS4_8identityENS4_23SM90_TMA_LOAD_MULTICASTES1B_vS1C_EENS_8epilogue10collective18CollectiveEpilogueINS1F_23Sm100TmaWarpSpecializedILi3ELi2ELi32ELb1ELb0EEEJSI_NS5_IJNST_ISF_SC_EES1K_EEESJ_SK_SJ_SK_NS1F_6fusion15FusionCallbacksIS1J_NS1M_17LinearCombinationISJ_fSJ_fLNS_15FloatRoundStyleE2EEESI_S1L_JEEENS4_5SM1004TMEM4LOAD26SM100_TMEM_LOAD_16dp256b8xES11_S1B_NS4_17SM75_U32x4_LDSM_NENS4_14SM90_TMA_STOREES1B_NS4_17SM90_U32x4_STSM_NENS4_39AutoVectorizingCopyWithAssumedAlignmentILi128EEEEEEvvEEEEvNT_6ParamsE,"aw",@nobits
	.sectionflags	@""
	.align	16
	.zero		1024


//--------------------- .nv.shared.reserved.0     --------------------------
	.section	.nv.shared.reserved.0,"aw",@nobits
	.weak		__nv_reservedSMEM_offset_0_alias
	.size		__nv_reservedSMEM_offset_0_alias, 0, 64
	.other		__nv_reservedSMEM_offset_0_alias,@"STO_CUDA_RESERVED_SHARED STV_DEFAULT"
__nv_reservedSMEM_offset_0_alias:
	.zero		0
.nv.shared.reserved.0:
	.zero		64
	.weak		__nv_reservedSMEM_tcgen05_partition
	.type		__nv_reservedSMEM_tcgen05_partition,@object
	.size		__nv_reservedSMEM_tcgen05_partition,(.L_0 - __nv_reservedSMEM_tcgen05_partition)
__nv_reservedSMEM_tcgen05_partition:
	.zero		32
.L_0:


//--------------------- .nv.global                --------------------------
	.section	.nv.global,"aw",@nobits
.nv.global:
	.type		_ZN40_INTERNAL_8b9f20e8_4_k_cu_c368e896_113264cute1_E,@object
	.size		_ZN40_INTERNAL_8b9f20e8_4_k_cu_c368e896_113264cute1_E,(_ZN40_INTERNAL_8b9f20e8_4_k_cu_c368e896_113264cuda3std3__45__cpo6cbeginE - _ZN40_INTERNAL_8b9f20e8_4_k_cu_c368e896_113264cute1_E)
_ZN40_INTERNAL_8b9f20e8_4_k_cu_c368e896_113264cute1_E:
	.zero		1
	.type		_ZN40_INTERNAL_8b9f20e8_4_k_cu_c368e896_113264cuda3std3__45__cpo6cbeginE,@object
	.size		_ZN40_INTERNAL_8b9f20e8_4_k_cu_c368e896_113264cuda3std3__45__cpo6cbeginE,(_ZN40_INTERNAL_8b9f20e8_4_k_cu_c368e896_113264cuda3std3__48in_placeE - _ZN40_INTERNAL_8b9f20e8_4_k_cu_c368e896_113264cuda3std3__45__cpo6cbeginE)
_ZN40_INTERNAL_8b9f20e8_4_k_cu_c368e896_113264cuda3std3__45__cpo6cbeginE:
	.zero		1
	.type		_ZN40_INTERNAL_8b9f20e8_4_k_cu_c368e896_113264cuda3std3__48in_placeE,@object
	.size		_ZN40_INTERNAL_8b9f20e8_4_k_cu_c368e896_113264cuda3std3__48in_placeE,(_ZN40_INTERNAL_8b9f20e8_4_k_cu_c368e896_113264cuda3std6ranges3__45__cpo9iter_moveE - _ZN40_INTERNAL_8b9f20e8_4_k_cu_c368e896_113264cuda3std3__48in_placeE)
_ZN40_INTERNAL_8b9f20e8_4_k_cu_c368e896_113264cuda3std3__48in_placeE:
	.zero		1
	.type		_ZN40_INTERNAL_8b9f20e8_4_k_cu_c368e896_113264cuda3std6ranges3__45__cpo9iter_moveE,@object
	.size		_ZN40_INTERNAL_8b9f20e8_4_k_cu_c368e896_113264cuda3std6ranges3__45__cpo9iter_moveE,(_ZN40_INTERNAL_8b9f20e8_4_k_cu_c368e896_113264cuda3std3__45__cpo5beginE - _ZN40_INTERNAL_8b9f20e8_4_k_cu_c368e896_113264cuda3std6ranges3__45__cpo9iter_moveE)
_ZN40_INTERNAL_8b9f20e8_4_k_cu_c368e896_113264cuda3std6ranges3__45__cpo9iter_moveE:
	.zero		1
	.type		_ZN40_INTERNAL_8b9f20e8_4_k_cu_c368e896_113264cuda3std3__45__cpo5beginE,@object
	.size		_ZN40_INTERNAL_8b9f20e8_4_k_cu_c368e896_113264cuda3std3__45__cpo5beginE,(_ZN40_INTERNAL_8b9f20e8_4_k_cu_c368e896_113264cuda3std3__442_GLOBAL__N__8b9f20e8_4_k_cu_c368e896_113266ignoreE - _ZN40_INTERNAL_8b9f20e8_4_k_cu_c368e896_113264cuda3std3__45__cpo5beginE)
_ZN40_INTERNAL_8b9f20e8_4_k_cu_c368e896_113264cuda3std3__45__cpo5beginE:
	.zero		1
	.type		_ZN40_INTERNAL_8b9f20e8_4_k_cu_c368e896_113264cuda3std3__442_GLOBAL__N__8b9f20e8_4_k_cu_c368e896_113266ignoreE,@object
	.size		_ZN40_INTERNAL_8b9f20e8_4_k_cu_c368e896_113264cuda3std3__442_GLOBAL__N__8b9f20e8_4_k_cu_c368e896_113266ignoreE,(_ZN40_INTERNAL_8b9f20e8_4_k_cu_c368e896_113264cute7productE - _ZN40_INTERNAL_8b9f20e8_4_k_cu_c368e896_113264cuda3std3__442_GLOBAL__N__8b9f20e8_4_k_cu_c368e896_113266ignoreE)
_ZN40_INTERNAL_8b9f20e8_4_k_cu_c368e896_113264cuda3std3__442_GLOBAL__N__8b9f20e8_4_k_cu_c368e896_113266ignoreE:
	.zero		1
	.type		_ZN40_INTERNAL_8b9f20e8_4_k_cu_c368e896_113264cute7productE,@object
	.size		_ZN40_INTERNAL_8b9f20e8_4_k_cu_c368e896_113264cute7productE,(_ZN40_INTERNAL_8b9f20e8_4_k_cu_c368e896_113264cuda3std3__45__cpo3endE - _ZN40_INTERNAL_8b9f20e8_4_k_cu_c368e896_113264cute7productE)
_ZN40_INTERNAL_8b9f20e8_4_k_cu_c368e896_113264cute7productE:
	.zero		1
	.type		_ZN40_INTERNAL_8b9f20e8_4_k_cu_c368e896_113264cuda3std3__45__cpo3endE,@object
	.size		_ZN40_INTERNAL_8b9f20e8_4_k_cu_c368e896_113264cuda3std3__45__cpo3endE,(_ZN40_INTERNAL_8b9f20e8_4_k_cu_c368e896_113264cuda3std3__419piecewise_constructE - _ZN40_INTERNAL_8b9f20e8_4_k_cu_c368e896_113264cuda3std3__45__cpo3endE)
_ZN40_INTERNAL_8b9f20e8_4_k_cu_c368e896_113264cuda3std3__45__cpo3endE:
	.zero		1
	.type		_ZN40_INTERNAL_8b9f20e8_4_k_cu_c368e896_113264cuda3std3__419piecewise_constructE,@object
	.size		_ZN40_INTERNAL_8b9f20e8_4_k_cu_c368e896_113264cuda3std3__419piecewise_constructE,(_ZN40_INTERNAL_8b9f20e8_4_k_cu_c368e896_113264cuda3std3__45__cpo4cendE - _ZN40_INTERNAL_8b9f20e8_4_k_cu_c368e896_113264cuda3std3__419piecewise_constructE)
_ZN40_INTERNAL_8b9f20e8_4_k_cu_c368e896_113264cuda3std3__419piecewise_constructE:
	.zero		1
	.type		_ZN40_INTERNAL_8b9f20e8_4_k_cu_c368e896_113264cuda3std3__45__cpo4cendE,@object
	.size		_ZN40_INTERNAL_8b9f20e8_4_k_cu_c368e896_113264cuda3std3__45__cpo4cendE,(_ZN40_INTERNAL_8b9f20e8_4_k_cu_c368e896_113264cuda3std6ranges3__45__cpo4swapE - _ZN40_INTERNAL_8b9f20e8_4_k_cu_c368e896_113264cuda3std3__45__cpo4cendE)
_ZN40_INTERNAL_8b9f20e8_4_k_cu_c368e896_113264cuda3std3__45__cpo4cendE:
	.zero		1
	.type		_ZN40_INTERNAL_8b9f20e8_4_k_cu_c368e896_113264cuda3std6ranges3__45__cpo4swapE,@object
	.size		_ZN40_INTERNAL_8b9f20e8_4_k_cu_c368e896_113264cuda3std6ranges3__45__cpo4swapE,(.L_10 - _ZN40_INTERNAL_8b9f20e8_4_k_cu_c368e896_113264cuda3std6ranges3__45__cpo4swapE)
_ZN40_INTERNAL_8b9f20e8_4_k_cu_c368e896_113264cuda3std6ranges3__45__cpo4swapE:
	.zero		1
.L_10:


//--------------------- .nv.constant0._ZN7cutlass13device_kernelINS_4gemm6kernel13GemmUniversalIN4cute5tupleIJiiiiEEENS1_10collective13CollectiveMmaINS1_35MainloopSm100TmaUmmaWarpSpecializedILi3ELi2ELi4ENS5_IJNS4_1CILi2EEENSA_ILi1EEESC_EEEEENS5_IJNSA_ILi64EEENSA_ILi192EEENSA_ILi128EEEEEENS_10bfloat16_tENS5_IJlSC_lEEESJ_SK_NS4_8TiledMMAINS4_8MMA_AtomIJNS4_20SM100_MMA_F16BF16_SSISJ_SJ_fLi64ELi192ELNS4_4UMMA5MajorE0ELSP_0ELNSO_7ScaleInE0ELSQ_0EEEEEENS4_6LayoutINS5_IJSC_SC_SC_EEENS5_IJNSA_ILi0EEESV_SV_EEEEENS5_IJNS4_10UnderscoreESY_SY_EEEEENS4_13SM90_TMA_LOADENS4_14ComposedLayoutINS4_7SwizzleILi3ELi4ELi3EEENS4_18smem_ptr_flag_bitsILi16EEENST_INS5_IJNSA_ILi8EEESF_EEENS5_IJSF_SC_EEEEEEEvNS4_8identityENS4_23SM90_TMA_LOAD_MULTICASTES1B_vS1C_EENS_8epilogue10collective18CollectiveEpilogueINS1F_23Sm100TmaWarpSpecializedILi3ELi2ELi32ELb1ELb0EEEJSI_NS5_IJNST_ISF_SC_EES1K_EEESJ_SK_SJ_SK_NS1F_6fusion15FusionCallbacksIS1J_NS1M_17LinearCombinationISJ_fSJ_fLNS_15FloatRoundStyleE2EEESI_S1L_JEEENS4_5SM1004TMEM4LOAD26SM100_TMEM_LOAD_16dp256b8xES11_S1B_NS4_17SM75_U32x4_LDSM_NENS4_14SM90_TMA_STOREES1B_NS4_17SM90_U32x4_STSM_NENS4_39AutoVectorizingCopyWithAssumedAlignmentILi128EEEEEEvvEEEEvNT_6ParamsE --------------------------
	.section	.nv.constant0._ZN7cutlass13device_kernelINS_4gemm6kernel13GemmUniversalIN4cute5tupleIJiiiiEEENS1_10collective13CollectiveMmaINS1_35MainloopSm100TmaUmmaWarpSpecializedILi3ELi2ELi4ENS5_IJNS4_1CILi2EEENSA_ILi1EEESC_EEEEENS5_IJNSA_ILi64EEENSA_ILi192EEENSA_ILi128EEEEEENS_10bfloat16_tENS5_IJlSC_lEEESJ_SK_NS4_8TiledMMAINS4_8MMA_AtomIJNS4_20SM100_MMA_F16BF16_SSISJ_SJ_fLi64ELi192ELNS4_4UMMA5MajorE0ELSP_0ELNSO_7ScaleInE0ELSQ_0EEEEEENS4_6LayoutINS5_IJSC_SC_SC_EEENS5_IJNSA_ILi0EEESV_SV_EEEEENS5_IJNS4_10UnderscoreESY_SY_EEEEENS4_13SM90_TMA_LOADENS4_14ComposedLayoutINS4_7SwizzleILi3ELi4ELi3EEENS4_18smem_ptr_flag_bitsILi16EEENST_INS5_IJNSA_ILi8EEESF_EEENS5_IJSF_SC_EEEEEEEvNS4_8identityENS4_23SM90_TMA_LOAD_MULTICASTES1B_vS1C_EENS_8epilogue10collective18CollectiveEpilogueINS1F_23Sm100TmaWarpSpecializedILi3ELi2ELi32ELb1ELb0EEEJSI_NS5_IJNST_ISF_SC_EES1K_EEESJ_SK_SJ_SK_NS1F_6fusion15FusionCallbacksIS1J_NS1M_17LinearCombinationISJ_fSJ_fLNS_15FloatRoundStyleE2EEESI_S1L_JEEENS4_5SM1004TMEM4LOAD26SM100_TMEM_LOAD_16dp256b8xES11_S1B_NS4_17SM75_U32x4_LDSM_NENS4_14SM90_TMA_STOREES1B_NS4_17SM90_U32x4_STSM_NENS4_39AutoVectorizingCopyWithAssumedAlignmentILi128EEEEEEvvEEEEvNT_6ParamsE,"a",@progbits
	.sectionflags	@""
	.align	4
.nv.constant0._ZN7cutlass13device_kernelINS_4gemm6kernel13GemmUniversalIN4cute5tupleIJiiiiEEENS1_10collective13CollectiveMmaINS1_35MainloopSm100TmaUmmaWarpSpecializedILi3ELi2ELi4ENS5_IJNS4_1CILi2EEENSA_ILi1EEESC_EEEEENS5_IJNSA_ILi64EEENSA_ILi192EEENSA_ILi128EEEEEENS_10bfloat16_tENS5_IJlSC_lEEESJ_SK_NS4_8TiledMMAINS4_8MMA_AtomIJNS4_20SM100_MMA_F16BF16_SSISJ_SJ_fLi64ELi192ELNS4_4UMMA5MajorE0ELSP_0ELNSO_7ScaleInE0ELSQ_0EEEEEENS4_6LayoutINS5_IJSC_SC_SC_EEENS5_IJNSA_ILi0EEESV_SV_EEEEENS5_IJNS4_10UnderscoreESY_SY_EEEEENS4_13SM90_TMA_LOADENS4_14ComposedLayoutINS4_7SwizzleILi3ELi4ELi3EEENS4_18smem_ptr_flag_bitsILi16EEENST_INS5_IJNSA_ILi8EEESF_EEENS5_IJSF_SC_EEEEEEEvNS4_8identityENS4_23SM90_TMA_LOAD_MULTICASTES1B_vS1C_EENS_8epilogue10collective18CollectiveEpilogueINS1F_23Sm100TmaWarpSpecializedILi3ELi2ELi32ELb1ELb0EEEJSI_NS5_IJNST_ISF_SC_EES1K_EEESJ_SK_SJ_SK_NS1F_6fusion15FusionCallbacksIS1J_NS1M_17LinearCombinationISJ_fSJ_fLNS_15FloatRoundStyleE2EEESI_S1L_JEEENS4_5SM1004TMEM4LOAD26SM100_TMEM_LOAD_16dp256b8xES11_S1B_NS4_17SM75_U32x4_LDSM_NENS4_14SM90_TMA_STOREES1B_NS4_17SM90_U32x4_STSM_NENS4_39AutoVectorizingCopyWithAssumedAlignmentILi128EEEEEEvvEEEEvNT_6ParamsE:
	.zero		2944


//--------------------- SYMBOLS --------------------------

	.type		.nv.reservedSmem.offset0,@object
	.size		.nv.reservedSmem.offset0,0x4
	.type		.nv.reservedSmem.cap,@object
	.size		.nv.reservedSmem.cap,0x4
	.type		__assertfail,@function
